	.target	sm_100a

	.elftype	@"ET_EXEC"


//--------------------- .note.nv.tkinfo           --------------------------
	.section	.note.nv.tkinfo,"",@"SHT_NOTE"
	.sectionflags	@"SHF_NOTE_NV_TKINFO"
	.tkinfo
        /*0018*/ 	.word	0x00000002
        /*0030*/ 	.string	""
        /*0030*/ 	.string	"ptxas"
        /*0030*/ 	.string	"Cuda compilation tools, release 13.0, V13.0.88"
        /*0030*/ 	.string	"Build cuda_13.0.r13.0/compiler.36424714_0"
        /*0030*/ 	.string	"-arch sm_100a -m 64 "



//--------------------- .note.nv.cuinfo           --------------------------
	.section	.note.nv.cuinfo,"",@"SHT_NOTE"
	.sectionflags	@"SHF_NOTE_NV_CUINFO"
        /*0018*/ 	.short	0x0002
        /*001a*/ 	.short	0x0064
        /*001c*/ 	.short	0x0082
	.zero		2


//--------------------- .nv.info                  --------------------------
	.section	.nv.info,"",@"SHT_CUDA_INFO"
	.align	4


	//----- nvinfo : EIATTR_REGCOUNT
	.align		4
        /*0000*/ 	.byte	0x04, 0x2f
        /*0002*/ 	.short	(.L_19 - .L_18)
	.align		4
.L_18:
        /*0004*/ 	.word	index@(_ZN7cutlass13device_kernelINS_4gemm6kernel13GemmUniversalIN4cute5tupleIJiiiiEEENS1_10collective13CollectiveMmaINS1_35MainloopSm100TmaUmmaWarpSpecializedILi6ELi2ELi4ENS5_IJNS4_1CILi1EEESB_SB_EEEEENS5_IJNSA_ILi128EEESE_NSA_ILi32EEEEEENS_10tfloat32_tENS5_IJSB_llEEESH_NS5_IJlSB_lEEENS4_8TiledMMAINS4_8MMA_AtomIJNS4_17SM100_MMA_TF32_SSISH_SH_fLi128ELi128ELNS4_4UMMA5MajorE1ELSO_0ELNSN_7ScaleInE0ELSP_0EEEEEENS4_6LayoutISC_NS5_IJNSA_ILi0EEEST_ST_EEEEENS5_IJNS4_10UnderscoreESW_SW_EEEEENS4_13SM90_TMA_LOADENS4_14ComposedLayoutINS4_7SwizzleILi2ELi5ELi2EEENS4_18smem_ptr_flag_bitsILi32EEENSS_INS5_IJSF_NSA_ILi4EEEEEENS5_IJSB_SF_EEEEEEEvNS4_8identityESZ_NS10_INS11_ILi3ELi4ELi3EEES14_NSS_INS5_IJNSA_ILi8EEESF_EEENS5_IJSF_SB_EEEEEEEvS1A_EENS_8epilogue10collective18CollectiveEpilogueINS1I_23Sm100TmaWarpSpecializedILi4ELi2ELi16ELb1ELb0EEEJSG_NS5_IJNSS_ISE_SB_EENSS_INSA_ILi16EEESB_EEEEESH_SJ_SH_SJ_NS1I_6fusion15FusionCallbacksIS1M_NS1R_17LinearCombinationISH_fSH_fLNS_15FloatRoundStyleE2EEESG_S1Q_JEEENS4_5SM1004TMEM4LOAD26SM100_TMEM_LOAD_32dp32b16xESZ_NS10_INS11_ILi2ELi4ELi3EEES14_NSS_INS5_IJS1C_S1O_EEENS5_IJS1O_SB_EEEEEEENS4_39AutoVectorizingCopyWithAssumedAlignmentILi128EEENS4_14SM90_TMA_STOREES25_S27_S27_EEEvvEEEEvNT_6ParamsE)
        /*0008*/ 	.word	0x00000060


	//----- nvinfo : EIATTR_FRAME_SIZE
	.align		4
.L_19:
        /*000c*/ 	.byte	0x04, 0x11
        /*000e*/ 	.short	(.L_21 - .L_20)
	.align		4
.L_20:
        /*0010*/ 	.word	index@($__internal_2_$__cuda_sm10x_tcgen05_guardrail_trap_unallocated_columns_being_dealloced)
        /*0014*/ 	.word	0x00000000


	//----- nvinfo : EIATTR_FRAME_SIZE
	.align		4
.L_21:
        /*0018*/ 	.byte	0x04, 0x11
        /*001a*/ 	.short	(.L_23 - .L_22)
	.align		4
.L_22:
        /*001c*/ 	.word	index@($__internal_1_$__cuda_sm10x_tcgen05_guardrail_trap_phase_invalid_during_alloc)
        /*0020*/ 	.word	0x00000000


	//----- nvinfo : EIATTR_FRAME_SIZE
	.align		4
.L_23:
        /*0024*/ 	.byte	0x04, 0x11
        /*0026*/ 	.short	(.L_25 - .L_24)
	.align		4
.L_24:
        /*0028*/ 	.word	index@($__internal_0_$__cuda_sm10x_tcgen05_guardrail_trap_col_being_dealloced_not_returned_by_alloc)
        /*002c*/ 	.word	0x00000000


	//----- nvinfo : EIATTR_FRAME_SIZE
	.align		4
.L_25:
        /*0030*/ 	.byte	0x04, 0x11
        /*0032*/ 	.short	(.L_27 - .L_26)
	.align		4
.L_26:
        /*0034*/ 	.word	index@(_ZN7cutlass13device_kernelINS_4gemm6kernel13GemmUniversalIN4cute5tupleIJiiiiEEENS1_10collective13CollectiveMmaINS1_35MainloopSm100TmaUmmaWarpSpecializedILi6ELi2ELi4ENS5_IJNS4_1CILi1EEESB_SB_EEEEENS5_IJNSA_ILi128EEESE_NSA_ILi32EEEEEENS_10tfloat32_tENS5_IJSB_llEEESH_NS5_IJlSB_lEEENS4_8TiledMMAINS4_8MMA_AtomIJNS4_17SM100_MMA_TF32_SSISH_SH_fLi128ELi128ELNS4_4UMMA5MajorE1ELSO_0ELNSN_7ScaleInE0ELSP_0EEEEEENS4_6LayoutISC_NS5_IJNSA_ILi0EEEST_ST_EEEEENS5_IJNS4_10UnderscoreESW_SW_EEEEENS4_13SM90_TMA_LOADENS4_14ComposedLayoutINS4_7SwizzleILi2ELi5ELi2EEENS4_18smem_ptr_flag_bitsILi32EEENSS_INS5_IJSF_NSA_ILi4EEEEEENS5_IJSB_SF_EEEEEEEvNS4_8identityESZ_NS10_INS11_ILi3ELi4ELi3EEES14_NSS_INS5_IJNSA_ILi8EEESF_EEENS5_IJSF_SB_EEEEEEEvS1A_EENS_8epilogue10collective18CollectiveEpilogueINS1I_23Sm100TmaWarpSpecializedILi4ELi2ELi16ELb1ELb0EEEJSG_NS5_IJNSS_ISE_SB_EENSS_INSA_ILi16EEESB_EEEEESH_SJ_SH_SJ_NS1I_6fusion15FusionCallbacksIS1M_NS1R_17LinearCombinationISH_fSH_fLNS_15FloatRoundStyleE2EEESG_S1Q_JEEENS4_5SM1004TMEM4LOAD26SM100_TMEM_LOAD_32dp32b16xESZ_NS10_INS11_ILi2ELi4ELi3EEES14_NSS_INS5_IJS1C_S1O_EEENS5_IJS1O_SB_EEEEEEENS4_39AutoVectorizingCopyWithAssumedAlignmentILi128EEENS4_14SM90_TMA_STOREES25_S27_S27_EEEvvEEEEvNT_6ParamsE)
        /*0038*/ 	.word	0x00000000


	//----- nvinfo : EIATTR_MIN_STACK_SIZE
	.align		4
.L_27:
        /*003c*/ 	.byte	0x04, 0x12
        /*003e*/ 	.short	(.L_29 - .L_28)
	.align		4
.L_28:
        /*0040*/ 	.word	index@(_ZN7cutlass13device_kernelINS_4gemm6kernel13GemmUniversalIN4cute5tupleIJiiiiEEENS1_10collective13CollectiveMmaINS1_35MainloopSm100TmaUmmaWarpSpecializedILi6ELi2ELi4ENS5_IJNS4_1CILi1EEESB_SB_EEEEENS5_IJNSA_ILi128EEESE_NSA_ILi32EEEEEENS_10tfloat32_tENS5_IJSB_llEEESH_NS5_IJlSB_lEEENS4_8TiledMMAINS4_8MMA_AtomIJNS4_17SM100_MMA_TF32_SSISH_SH_fLi128ELi128ELNS4_4UMMA5MajorE1ELSO_0ELNSN_7ScaleInE0ELSP_0EEEEEENS4_6LayoutISC_NS5_IJNSA_ILi0EEEST_ST_EEEEENS5_IJNS4_10UnderscoreESW_SW_EEEEENS4_13SM90_TMA_LOADENS4_14ComposedLayoutINS4_7SwizzleILi2ELi5ELi2EEENS4_18smem_ptr_flag_bitsILi32EEENSS_INS5_IJSF_NSA_ILi4EEEEEENS5_IJSB_SF_EEEEEEEvNS4_8identityESZ_NS10_INS11_ILi3ELi4ELi3EEES14_NSS_INS5_IJNSA_ILi8EEESF_EEENS5_IJSF_SB_EEEEEEEvS1A_EENS_8epilogue10collective18CollectiveEpilogueINS1I_23Sm100TmaWarpSpecializedILi4ELi2ELi16ELb1ELb0EEEJSG_NS5_IJNSS_ISE_SB_EENSS_INSA_ILi16EEESB_EEEEESH_SJ_SH_SJ_NS1I_6fusion15FusionCallbacksIS1M_NS1R_17LinearCombinationISH_fSH_fLNS_15FloatRoundStyleE2EEESG_S1Q_JEEENS4_5SM1004TMEM4LOAD26SM100_TMEM_LOAD_32dp32b16xESZ_NS10_INS11_ILi2ELi4ELi3EEES14_NSS_INS5_IJS1C_S1O_EEENS5_IJS1O_SB_EEEEEEENS4_39AutoVectorizingCopyWithAssumedAlignmentILi128EEENS4_14SM90_TMA_STOREES25_S27_S27_EEEvvEEEEvNT_6ParamsE)
        /*0044*/ 	.word	0x00000000
.L_29:


//--------------------- .nv.compat                --------------------------
	.section	.nv.compat,"",@"SHT_CUDA_COMPAT_INFO"
	.align	4
        /*0000*/ 	.byte	0x02, 0x09, 0x01, 0x00, 0x02, 0x02, 0x02, 0x00, 0x02, 0x05, 0x05, 0x00, 0x03, 0x07, 0x01, 0x01
        /*0010*/ 	.byte	0x02, 0x03, 0x01, 0x00, 0x02, 0x06, 0x01, 0x00, 0x04, 0x0b, 0x08, 0x00, 0x09, 0x00, 0x00, 0x00
        /*0020*/ 	.byte	0x00, 0x00, 0x00, 0x00


//--------------------- .nv.info._ZN7cutlass13device_kernelINS_4gemm6kernel13GemmUniversalIN4cute5tupleIJiiiiEEENS1_10collective13CollectiveMmaINS1_35MainloopSm100TmaUmmaWarpSpecializedILi6ELi2ELi4ENS5_IJNS4_1CILi1EEESB_SB_EEEEENS5_IJNSA_ILi128EEESE_NSA_ILi32EEEEEENS_10tfloat32_tENS5_IJSB_llEEESH_NS5_IJlSB_lEEENS4_8TiledMMAINS4_8MMA_AtomIJNS4_17SM100_MMA_TF32_SSISH_SH_fLi128ELi128ELNS4_4UMMA5MajorE1ELSO_0ELNSN_7ScaleInE0ELSP_0EEEEEENS4_6LayoutISC_NS5_IJNSA_ILi0EEEST_ST_EEEEENS5_IJNS4_10UnderscoreESW_SW_EEEEENS4_13SM90_TMA_LOADENS4_14ComposedLayoutINS4_7SwizzleILi2ELi5ELi2EEENS4_18smem_ptr_flag_bitsILi32EEENSS_INS5_IJSF_NSA_ILi4EEEEEENS5_IJSB_SF_EEEEEEEvNS4_8identityESZ_NS10_INS11_ILi3ELi4ELi3EEES14_NSS_INS5_IJNSA_ILi8EEESF_EEENS5_IJSF_SB_EEEEEEEvS1A_EENS_8epilogue10collective18CollectiveEpilogueINS1I_23Sm100TmaWarpSpecializedILi4ELi2ELi16ELb1ELb0EEEJSG_NS5_IJNSS_ISE_SB_EENSS_INSA_ILi16EEESB_EEEEESH_SJ_SH_SJ_NS1I_6fusion15FusionCallbacksIS1M_NS1R_17LinearCombinationISH_fSH_fLNS_15FloatRoundStyleE2EEESG_S1Q_JEEENS4_5SM1004TMEM4LOAD26SM100_TMEM_LOAD_32dp32b16xESZ_NS10_INS11_ILi2ELi4ELi3EEES14_NSS_INS5_IJS1C_S1O_EEENS5_IJS1O_SB_EEEEEEENS4_39AutoVectorizingCopyWithAssumedAlignmentILi128EEENS4_14SM90_TMA_STOREES25_S27_S27_EEEvvEEEEvNT_6ParamsE --------------------------
	.section	.nv.info._ZN7cutlass13device_kernelINS_4gemm6kernel13GemmUniversalIN4cute5tupleIJiiiiEEENS1_10collective13CollectiveMmaINS1_35MainloopSm100TmaUmmaWarpSpecializedILi6ELi2ELi4ENS5_IJNS4_1CILi1EEESB_SB_EEEEENS5_IJNSA_ILi128EEESE_NSA_ILi32EEEEEENS_10tfloat32_tENS5_IJSB_llEEESH_NS5_IJlSB_lEEENS4_8TiledMMAINS4_8MMA_AtomIJNS4_17SM100_MMA_TF32_SSISH_SH_fLi128ELi128ELNS4_4UMMA5MajorE1ELSO_0ELNSN_7ScaleInE0ELSP_0EEEEEENS4_6LayoutISC_NS5_IJNSA_ILi0EEEST_ST_EEEEENS5_IJNS4_10UnderscoreESW_SW_EEEEENS4_13SM90_TMA_LOADENS4_14ComposedLayoutINS4_7SwizzleILi2ELi5ELi2EEENS4_18smem_ptr_flag_bitsILi32EEENSS_INS5_IJSF_NSA_ILi4EEEEEENS5_IJSB_SF_EEEEEEEvNS4_8identityESZ_NS10_INS11_ILi3ELi4ELi3EEES14_NSS_INS5_IJNSA_ILi8EEESF_EEENS5_IJSF_SB_EEEEEEEvS1A_EENS_8epilogue10collective18CollectiveEpilogueINS1I_23Sm100TmaWarpSpecializedILi4ELi2ELi16ELb1ELb0EEEJSG_NS5_IJNSS_ISE_SB_EENSS_INSA_ILi16EEESB_EEEEESH_SJ_SH_SJ_NS1I_6fusion15FusionCallbacksIS1M_NS1R_17LinearCombinationISH_fSH_fLNS_15FloatRoundStyleE2EEESG_S1Q_JEEENS4_5SM1004TMEM4LOAD26SM100_TMEM_LOAD_32dp32b16xESZ_NS10_INS11_ILi2ELi4ELi3EEES14_NSS_INS5_IJS1C_S1O_EEENS5_IJS1O_SB_EEEEEEENS4_39AutoVectorizingCopyWithAssumedAlignmentILi128EEENS4_14SM90_TMA_STOREES25_S27_S27_EEEvvEEEEvNT_6ParamsE,"",@"SHT_CUDA_INFO"
	.sectionflags	@""
	.align	4


	//----- nvinfo : EIATTR_CUDA_API_VERSION
	.align		4
        /*0000*/ 	.byte	0x04, 0x37
        /*0002*/ 	.short	(.L_31 - .L_30)
.L_30:
        /*0004*/ 	.word	0x00000082


	//----- nvinfo : EIATTR_KPARAM_INFO
	.align		4
.L_31:
        /*0008*/ 	.byte	0x04, 0x17
        /*000a*/ 	.short	(.L_33 - .L_32)
.L_32:
        /*000c*/ 	.word	0x00000000
        /*0010*/ 	.short	0x0000
        /*0012*/ 	.short	0x0000
        /*0014*/ 	.byte	0x00, 0xf0, 0x01, 0x20


	//----- nvinfo : EIATTR_AT_ENTRY_FRAGMENTS
	.align		4
.L_33:
        /*0018*/ 	.byte	0x04, 0x4f
        /*001a*/ 	.short	(.L_35 - .L_34)


	//   ....[0]....
.L_34:
        /*001c*/ 	.word	0x00000006


	//----- nvinfo : EIATTR_RESERVED_SMEM_USED
	.align		4
.L_35:
        /*0020*/ 	.byte	0x01, 0x41
	.zero		2


	//----- nvinfo : EIATTR_SPARSE_MMA_MASK
	.align		4
        /*0024*/ 	.byte	0x03, 0x50
        /*0026*/ 	.short	0x0000


	//----- nvinfo : EIATTR_TCGEN05_1CTA_USED
	.align		4
        /*0028*/ 	.byte	0x01, 0x51
	.zero		2


	//----- nvinfo : EIATTR_MAXREG_COUNT
	.align		4
        /*002c*/ 	.byte	0x03, 0x1b
        /*002e*/ 	.short	0x00ff


	//----- nvinfo : EIATTR_NUM_BARRIERS
	.align		4
        /*0030*/ 	.byte	0x02, 0x4c
        /*0032*/ 	.byte	0x07
	.zero		1


	//----- nvinfo : EIATTR_EXTERNS
	.align		4
        /*0034*/ 	.byte	0x04, 0x0f
        /*0036*/ 	.short	(.L_37 - .L_36)


	//   ....[0]....
	.align		4
.L_36:
        /*0038*/ 	.word	index@(__assertfail)


	//----- nvinfo : EIATTR_MERCURY_ISA_VERSION
	.align		4
.L_37:
        /*003c*/ 	.byte	0x03, 0x5f
        /*003e*/ 	.short	0x0101


	//----- nvinfo : EIATTR_INT_WARP_WIDE_INSTR_OFFSETS
	.align		4
        /*0040*/ 	.byte	0x04, 0x31
        /*0042*/ 	.short	(.L_39 - .L_38)


	//   ....[0]....
.L_38:
        /*0044*/ 	.word	0x00002030


	//   ....[1]....
        /*0048*/ 	.word	0x00003ba0


	//   ....[2]....
        /*004c*/ 	.word	0x00003bc0


	//   ....[3]....
        /*0050*/ 	.word	0x00003bf0


	//   ....[4]....
        /*0054*/ 	.word	0x00004520


	//   ....[5]....
        /*0058*/ 	.word	0x00004580


	//   ....[6]....
        /*005c*/ 	.word	0x00004670


	//   ....[7]....
        /*0060*/ 	.word	0x000046f0


	//   ....[8]....
        /*0064*/ 	.word	0x000047f0


	//   ....[9]....
        /*0068*/ 	.word	0x00004870


	//   ....[10]....
        /*006c*/ 	.word	0x00004970


	//   ....[11]....
        /*0070*/ 	.word	0x00004a00


	//   ....[12]....
        /*0074*/ 	.word	0x00004b00


	//   ....[13]....
        /*0078*/ 	.word	0x00004be0


	//   ....[14]....
        /*007c*/ 	.word	0x00004c80


	//   ....[15]....
        /*0080*/ 	.word	0x00004d70


	//   ....[16]....
        /*0084*/ 	.word	0x00004e10


	//   ....[17]....
        /*0088*/ 	.word	0x00004f20


	//   ....[18]....
        /*008c*/ 	.word	0x00005080


	//   ....[19]....
        /*0090*/ 	.word	0x000051d0


	//----- nvinfo : EIATTR_COOP_GROUP_MASK_REGIDS
	.align		4
.L_39:
        /*0094*/ 	.byte	0x04, 0x29
        /*0096*/ 	.short	(.L_41 - .L_40)


	//   ....[0]....
.L_40:
        /*0098*/ 	.word	0xffffffff


	//   ....[1]....
        /*009c*/ 	.word	0xffffffff


	//   ....[2]....
        /*00a0*/ 	.word	0xffffffff


	//   ....[3]....
        /*00a4*/ 	.word	0xffffffff


	//   ....[4]....
        /*00a8*/ 	.word	0xffffffff


	//   ....[5]....
        /*00ac*/ 	.word	0xffffffff


	//   ....[6]....
        /*00b0*/ 	.word	0xffffffff


	//   ....[7]....
        /*00b4*/ 	.word	0xffffffff


	//   ....[8]....
        /*00b8*/ 	.word	0xffffffff


	//   ....[9]....
        /*00bc*/ 	.word	0xffffffff


	//   ....[10]....
        /*00c0*/ 	.word	0xffffffff


	//   ....[11]....
        /*00c4*/ 	.word	0xffffffff


	//   ....[12]....
        /*00c8*/ 	.word	0xffffffff


	//----- nvinfo : EIATTR_COOP_GROUP_INSTR_OFFSETS
	.align		4
.L_41:
        /*00cc*/ 	.byte	0x04, 0x28
        /*00ce*/ 	.short	(.L_43 - .L_42)


	//   ....[0]....
.L_42:
        /*00d0*/ 	.word	0x00000090


	//   ....[1]....
        /*00d4*/ 	.word	0x000004d0


	//   ....[2]....
        /*00d8*/ 	.word	0x00000680


	//   ....[3]....
        /*00dc*/ 	.word	0x00000820


	//   ....[4]....
        /*00e0*/ 	.word	0x00000920


	//   ....[5]....
        /*00e4*/ 	.word	0x00000a90


	//   ....[6]....
        /*00e8*/ 	.word	0x00000c30


	//   ....[7]....
        /*00ec*/ 	.word	0x00001f10


	//   ....[8]....
        /*00f0*/ 	.word	0x00002e10


	//   ....[9]....
        /*00f4*/ 	.word	0x00003020


	//   ....[10]....
        /*00f8*/ 	.word	0x00003050


	//   ....[11]....
        /*00fc*/ 	.word	0x00003a80


	//   ....[12]....
        /*0100*/ 	.word	0x00003cb0


	//----- nvinfo : EIATTR_VRC_CTA_INIT_COUNT
	.align		4
.L_43:
        /*0104*/ 	.byte	0x02, 0x4a
        /*0106*/ 	.byte	0x80
	.zero		1


	//----- nvinfo : EIATTR_SYSCALL_OFFSETS
	.align		4
        /*0108*/ 	.byte	0x04, 0x46
        /*010a*/ 	.short	(.L_45 - .L_44)


	//   ....[0]....
.L_44:
        /*010c*/ 	.word	0x00005c40


	//   ....[1]....
        /*0110*/ 	.word	0x00005d30


	//   ....[2]....
        /*0114*/ 	.word	0x00006490


	//   ....[3]....
        /*0118*/ 	.word	0x00006e10


	//   ....[4]....
        /*011c*/ 	.word	0x00007760


	//   ....[5]....
        /*0120*/ 	.word	0x00008100


	//   ....[6]....
        /*0124*/ 	.word	0x00008aa0


	//   ....[7]....
        /*0128*/ 	.word	0x00009470


	//   ....[8]....
        /*012c*/ 	.word	0x00009e10


	//   ....[9]....
        /*0130*/ 	.word	0x0000a760


	//----- nvinfo : EIATTR_MBARRIER_INSTR_OFFSETS
	.align		4
.L_45:
        /*0134*/ 	.byte	0x04, 0x39
        /*0136*/ 	.short	(.L_47 - .L_46)


	//   ....[0]....
.L_46:
        /*0138*/ 	.word	0x000005b0
        /*013c*/ 	.word	0x000000ff
        /*0140*/ 	.word	0x00000000
        /*0144*/ 	.short	0x0100
        /*0146*/ 	.byte	0x05
	.zero		1


	//   ....[1]....
        /*0148*/ 	.word	0x000005c0
        /*014c*/ 	.word	0x000000ff
        /*0150*/ 	.word	0x00000030
        /*0154*/ 	.short	0x0100
        /*0156*/ 	.byte	0x05
	.zero		1


	//   ....[2]....
        /*0158*/ 	.word	0x000005d0
        /*015c*/ 	.word	0x000000ff
        /*0160*/ 	.word	0x00000008
        /*0164*/ 	.short	0x0100
        /*0166*/ 	.byte	0x05
	.zero		1


	//   ....[3]....
        /*0168*/ 	.word	0x000005e0
        /*016c*/ 	.word	0x000000ff
        /*0170*/ 	.word	0x00000038
        /*0174*/ 	.short	0x0100
        /*0176*/ 	.byte	0x05
	.zero		1


	//   ....[4]....
        /*0178*/ 	.word	0x000005f0
        /*017c*/ 	.word	0x000000ff
        /*0180*/ 	.word	0x00000010
        /*0184*/ 	.short	0x0100
        /*0186*/ 	.byte	0x05
	.zero		1


	//   ....[5]....
        /*0188*/ 	.word	0x00000600
        /*018c*/ 	.word	0x000000ff
        /*0190*/ 	.word	0x00000040
        /*0194*/ 	.short	0x0100
        /*0196*/ 	.byte	0x05
	.zero		1


	//   ....[6]....
        /*0198*/ 	.word	0x00000610
        /*019c*/ 	.word	0x000000ff
        /*01a0*/ 	.word	0x00000018
        /*01a4*/ 	.short	0x0100
        /*01a6*/ 	.byte	0x05
	.zero		1


	//   ....[7]....
        /*01a8*/ 	.word	0x00000620
        /*01ac*/ 	.word	0x000000ff
        /*01b0*/ 	.word	0x00000048
        /*01b4*/ 	.short	0x0100
        /*01b6*/ 	.byte	0x05
	.zero		1


	//   ....[8]....
        /*01b8*/ 	.word	0x00000630
        /*01bc*/ 	.word	0x000000ff
        /*01c0*/ 	.word	0x00000020
        /*01c4*/ 	.short	0x0100
        /*01c6*/ 	.byte	0x05
	.zero		1


	//   ....[9]....
        /*01c8*/ 	.word	0x00000640
        /*01cc*/ 	.word	0x000000ff
        /*01d0*/ 	.word	0x00000050
        /*01d4*/ 	.short	0x0100
        /*01d6*/ 	.byte	0x05
	.zero		1


	//   ....[10]....
        /*01d8*/ 	.word	0x00000650
        /*01dc*/ 	.word	0x000000ff
        /*01e0*/ 	.word	0x00000028
        /*01e4*/ 	.short	0x0100
        /*01e6*/ 	.byte	0x05
	.zero		1


	//   ....[11]....
        /*01e8*/ 	.word	0x00000660
        /*01ec*/ 	.word	0x000000ff
        /*01f0*/ 	.word	0x00000058
        /*01f4*/ 	.short	0x0100
        /*01f6*/ 	.byte	0x05
	.zero		1


	//   ....[12]....
        /*01f8*/ 	.word	0x00000790
        /*01fc*/ 	.word	0x000000ff
        /*0200*/ 	.word	0x00000060
        /*0204*/ 	.short	0x0100
        /*0206*/ 	.byte	0x07
	.zero		1


	//   ....[13]....
        /*0208*/ 	.word	0x000007a0
        /*020c*/ 	.word	0x000000ff
        /*0210*/ 	.word	0x00000080
        /*0214*/ 	.short	0x0100
        /*0216*/ 	.byte	0x07
	.zero		1


	//   ....[14]....
        /*0218*/ 	.word	0x000007b0
        /*021c*/ 	.word	0x000000ff
        /*0220*/ 	.word	0x00000068
        /*0224*/ 	.short	0x0100
        /*0226*/ 	.byte	0x07
	.zero		1


	//   ....[15]....
        /*0228*/ 	.word	0x000007c0
        /*022c*/ 	.word	0x000000ff
        /*0230*/ 	.word	0x00000088
        /*0234*/ 	.short	0x0100
        /*0236*/ 	.byte	0x07
	.zero		1


	//   ....[16]....
        /*0238*/ 	.word	0x000007d0
        /*023c*/ 	.word	0x000000ff
        /*0240*/ 	.word	0x00000070
        /*0244*/ 	.short	0x0100
        /*0246*/ 	.byte	0x07
	.zero		1


	//   ....[17]....
        /*0248*/ 	.word	0x000007e0
        /*024c*/ 	.word	0x000000ff
        /*0250*/ 	.word	0x00000090
        /*0254*/ 	.short	0x0100
        /*0256*/ 	.byte	0x07
	.zero		1


	//   ....[18]....
        /*0258*/ 	.word	0x000007f0
        /*025c*/ 	.word	0x000000ff
        /*0260*/ 	.word	0x00000078
        /*0264*/ 	.short	0x0100
        /*0266*/ 	.byte	0x07
	.zero		1


	//   ....[19]....
        /*0268*/ 	.word	0x00000800
        /*026c*/ 	.word	0x000000ff
        /*0270*/ 	.word	0x00000098
        /*0274*/ 	.short	0x0100
        /*0276*/ 	.byte	0x07
	.zero		1


	//   ....[20]....
        /*0278*/ 	.word	0x000008f0
        /*027c*/ 	.word	0x000000ff
        /*0280*/ 	.word	0x000000a0
        /*0284*/ 	.short	0x0100
        /*0286*/ 	.byte	0x05
	.zero		1


	//   ....[21]....
        /*0288*/ 	.word	0x00000900
        /*028c*/ 	.word	0x000000ff
        /*0290*/ 	.word	0x000000a8
        /*0294*/ 	.short	0x0100
        /*0296*/ 	.byte	0x05
	.zero		1


	//   ....[22]....
        /*0298*/ 	.word	0x00000a40
        /*029c*/ 	.word	0x000000ff
        /*02a0*/ 	.word	0x000000b0
        /*02a4*/ 	.short	0x0100
        /*02a6*/ 	.byte	0x05
	.zero		1


	//   ....[23]....
        /*02a8*/ 	.word	0x00000a50
        /*02ac*/ 	.word	0x000000ff
        /*02b0*/ 	.word	0x000000c0
        /*02b4*/ 	.short	0x0100
        /*02b6*/ 	.byte	0x05
	.zero		1


	//   ....[24]....
        /*02b8*/ 	.word	0x00000a60
        /*02bc*/ 	.word	0x000000ff
        /*02c0*/ 	.word	0x000000b8
        /*02c4*/ 	.short	0x0100
        /*02c6*/ 	.byte	0x05
	.zero		1


	//   ....[25]....
        /*02c8*/ 	.word	0x00000a70
        /*02cc*/ 	.word	0x000000ff
        /*02d0*/ 	.word	0x000000c8
        /*02d4*/ 	.short	0x0100
        /*02d6*/ 	.byte	0x05
	.zero		1


	//   ....[26]....
        /*02d8*/ 	.word	0x00000ba0
        /*02dc*/ 	.word	0x000000ff
        /*02e0*/ 	.word	0x000000d0
        /*02e4*/ 	.short	0x0100
        /*02e6*/ 	.byte	0x07
	.zero		1


	//   ....[27]....
        /*02e8*/ 	.word	0x00000bb0
        /*02ec*/ 	.word	0x000000ff
        /*02f0*/ 	.word	0x000000f0
        /*02f4*/ 	.short	0x0100
        /*02f6*/ 	.byte	0x07
	.zero		1


	//   ....[28]....
        /*02f8*/ 	.word	0x00000bc0
        /*02fc*/ 	.word	0x000000ff
        /*0300*/ 	.word	0x000000d8
        /*0304*/ 	.short	0x0100
        /*0306*/ 	.byte	0x07
	.zero		1


	//   ....[29]....
        /*0308*/ 	.word	0x00000bd0
        /*030c*/ 	.word	0x000000ff
        /*0310*/ 	.word	0x000000f8
        /*0314*/ 	.short	0x0100
        /*0316*/ 	.byte	0x07
	.zero		1


	//   ....[30]....
        /*0318*/ 	.word	0x00000be0
        /*031c*/ 	.word	0x000000ff
        /*0320*/ 	.word	0x000000e0
        /*0324*/ 	.short	0x0100
        /*0326*/ 	.byte	0x07
	.zero		1


	//   ....[31]....
        /*0328*/ 	.word	0x00000bf0
        /*032c*/ 	.word	0x000000ff
        /*0330*/ 	.word	0x00000100
        /*0334*/ 	.short	0x0100
        /*0336*/ 	.byte	0x07
	.zero		1


	//   ....[32]....
        /*0338*/ 	.word	0x00000c00
        /*033c*/ 	.word	0x000000ff
        /*0340*/ 	.word	0x000000e8
        /*0344*/ 	.short	0x0100
        /*0346*/ 	.byte	0x07
	.zero		1


	//   ....[33]....
        /*0348*/ 	.word	0x00000c10
        /*034c*/ 	.word	0x000000ff
        /*0350*/ 	.word	0x00000108
        /*0354*/ 	.short	0x0100
        /*0356*/ 	.byte	0x07
	.zero		1


	//   ....[34]....
        /*0358*/ 	.word	0x00000d00
        /*035c*/ 	.word	0x000000ff
        /*0360*/ 	.word	0x00000110
        /*0364*/ 	.short	0x0100
        /*0366*/ 	.byte	0x05
	.zero		1


	//   ....[35]....
        /*0368*/ 	.word	0x00000d10
        /*036c*/ 	.word	0x000000ff
        /*0370*/ 	.word	0x00000120
        /*0374*/ 	.short	0x0100
        /*0376*/ 	.byte	0x05
	.zero		1


	//   ....[36]....
        /*0378*/ 	.word	0x00000d20
        /*037c*/ 	.word	0x000000ff
        /*0380*/ 	.word	0x00000118
        /*0384*/ 	.short	0x0100
        /*0386*/ 	.byte	0x05
	.zero		1


	//   ....[37]....
        /*0388*/ 	.word	0x00000d30
        /*038c*/ 	.word	0x000000ff
        /*0390*/ 	.word	0x00000128
        /*0394*/ 	.short	0x0100
        /*0396*/ 	.byte	0x05
	.zero		1


	//   ....[38]....
        /*0398*/ 	.word	0x00001610
        /*039c*/ 	.word	0x00000003
        /*03a0*/ 	.word	0x00000120
        /*03a4*/ 	.short	0x010a
        /*03a6*/ 	.byte	0xff
	.zero		1


	//   ....[39]....
        /*03a8*/ 	.word	0x00001640
        /*03ac*/ 	.word	0x00000003
        /*03b0*/ 	.word	0x00000110
        /*03b4*/ 	.short	0x0101
        /*03b6*/ 	.byte	0xff
	.zero		1


	//   ....[40]....
        /*03b8*/ 	.word	0x00001710
        /*03bc*/ 	.word	0x000000ff
        /*03c0*/ 	.word	0x00000030
        /*03c4*/ 	.short	0x010a
        /*03c6*/ 	.byte	0x08
	.zero		1


	//   ....[41]....
        /*03c8*/ 	.word	0x000017e0
        /*03cc*/ 	.word	0x000000ff
        /*03d0*/ 	.word	0x00000030
        /*03d4*/ 	.short	0x010a
        /*03d6*/ 	.byte	0x29
	.zero		1


	//   ....[42]....
        /*03d8*/ 	.word	0x00001940
        /*03dc*/ 	.word	0x000000ff
        /*03e0*/ 	.word	0x00000030
        /*03e4*/ 	.short	0x010a
        /*03e6*/ 	.byte	0x08
	.zero		1


	//   ....[43]....
        /*03e8*/ 	.word	0x00001b20
        /*03ec*/ 	.word	0x000000ff
        /*03f0*/ 	.word	0x000000a8
        /*03f4*/ 	.short	0x0101
        /*03f6*/ 	.byte	0x04
	.zero		1


	//   ....[44]....
        /*03f8*/ 	.word	0x00001b40
        /*03fc*/ 	.word	0x000000ff
        /*0400*/ 	.word	0x00000030
        /*0404*/ 	.short	0x010a
        /*0406*/ 	.byte	0x08
	.zero		1


	//   ....[45]....
        /*0408*/ 	.word	0x00001bf0
        /*040c*/ 	.word	0x000000ff
        /*0410*/ 	.word	0x00000030
        /*0414*/ 	.short	0x010a
        /*0416*/ 	.byte	0x29
	.zero		1


	//   ....[46]....
        /*0418*/ 	.word	0x00001d50
        /*041c*/ 	.word	0x000000ff
        /*0420*/ 	.word	0x00000030
        /*0424*/ 	.short	0x010a
        /*0426*/ 	.byte	0x08
	.zero		1


	//   ....[47]....
        /*0428*/ 	.word	0x00001f40
        /*042c*/ 	.word	0x00000002
        /*0430*/ 	.word	0x000000b0
        /*0434*/ 	.short	0x010a
        /*0436*/ 	.byte	0xff
	.zero		1


	//   ....[48]....
        /*0438*/ 	.word	0x00002000
        /*043c*/ 	.word	0x00000002
        /*0440*/ 	.word	0x00000000
        /*0444*/ 	.short	0x0101
        /*0446*/ 	.byte	0xff
	.zero		1


	//   ....[49]....
        /*0448*/ 	.word	0x00002560
        /*044c*/ 	.word	0x000000ff
        /*0450*/ 	.word	0x00000000
        /*0454*/ 	.short	0x010a
        /*0456*/ 	.byte	0x05
	.zero		1


	//   ....[50]....
        /*0458*/ 	.word	0x000025f0
        /*045c*/ 	.word	0x000000ff
        /*0460*/ 	.word	0x00000000
        /*0464*/ 	.short	0x010a
        /*0466*/ 	.byte	0x05
	.zero		1


	//   ....[51]....
        /*0468*/ 	.word	0x00002680
        /*046c*/ 	.word	0x000000ff
        /*0470*/ 	.word	0x00000000
        /*0474*/ 	.short	0x010a
        /*0476*/ 	.byte	0x05
	.zero		1


	//   ....[52]....
        /*0478*/ 	.word	0x00002710
        /*047c*/ 	.word	0x000000ff
        /*0480*/ 	.word	0x00000000
        /*0484*/ 	.short	0x010a
        /*0486*/ 	.byte	0x05
	.zero		1


	//   ....[53]....
        /*0488*/ 	.word	0x000027a0
        /*048c*/ 	.word	0x000000ff
        /*0490*/ 	.word	0x00000000
        /*0494*/ 	.short	0x010a
        /*0496*/ 	.byte	0x05
	.zero		1


	//   ....[54]....
        /*0498*/ 	.word	0x00002840
        /*049c*/ 	.word	0x00000000
        /*04a0*/ 	.word	0x00000000
        /*04a4*/ 	.short	0x010a
        /*04a6*/ 	.byte	0xff
	.zero		1


	//   ....[55]....
        /*04a8*/ 	.word	0x00002960
        /*04ac*/ 	.word	0x00000000
        /*04b0*/ 	.word	0x00000110
        /*04b4*/ 	.short	0x010a
        /*04b6*/ 	.byte	0xff
	.zero		1


	//   ....[56]....
        /*04b8*/ 	.word	0x000029c0
        /*04bc*/ 	.word	0x00000004
        /*04c0*/ 	.word	0x00000000
        /*04c4*/ 	.short	0x0101
        /*04c6*/ 	.byte	0xff
	.zero		1


	//   ....[57]....
        /*04c8*/ 	.word	0x000029e0
        /*04cc*/ 	.word	0x000000ff
        /*04d0*/ 	.word	0x000000c0
        /*04d4*/ 	.short	0x010a
        /*04d6*/ 	.byte	0x05
	.zero		1


	//   ....[58]....
        /*04d8*/ 	.word	0x00002b00
        /*04dc*/ 	.word	0x00000000
        /*04e0*/ 	.word	0x000000b0
        /*04e4*/ 	.short	0x010a
        /*04e6*/ 	.byte	0xff
	.zero		1


	//   ....[59]....
        /*04e8*/ 	.word	0x00002c10
        /*04ec*/ 	.word	0x00000000
        /*04f0*/ 	.word	0x00000000
        /*04f4*/ 	.short	0x0101
        /*04f6*/ 	.byte	0xff
	.zero		1


	//   ....[60]....
        /*04f8*/ 	.word	0x00002ca0
        /*04fc*/ 	.word	0x000000ff
        /*0500*/ 	.word	0x000000c0
        /*0504*/ 	.short	0x0106
        /*0506*/ 	.byte	0x05
	.zero		1


	//   ....[61]....
        /*0508*/ 	.word	0x00002cc0
        /*050c*/ 	.word	0x000000ff
        /*0510*/ 	.word	0x000000c0
        /*0514*/ 	.short	0x010a
        /*0516*/ 	.byte	0x05
	.zero		1


	//   ....[62]....
        /*0518*/ 	.word	0x00002d50
        /*051c*/ 	.word	0x000000ff
        /*0520*/ 	.word	0x000000c0
        /*0524*/ 	.short	0x0106
        /*0526*/ 	.byte	0x04
	.zero		1


	//   ....[63]....
        /*0528*/ 	.word	0x00002d90
        /*052c*/ 	.word	0x00000000
        /*0530*/ 	.word	0x000000c0
        /*0534*/ 	.short	0x010a
        /*0536*/ 	.byte	0xff
	.zero		1


	//   ....[64]....
        /*0538*/ 	.word	0x000032d0
        /*053c*/ 	.word	0x00000000
        /*0540*/ 	.word	0x000000b0
        /*0544*/ 	.short	0x010a
        /*0546*/ 	.byte	0xff
	.zero		1


	//   ....[65]....
        /*0548*/ 	.word	0x000033e0
        /*054c*/ 	.word	0x00000003
        /*0550*/ 	.word	0x00000000
        /*0554*/ 	.short	0x0101
        /*0556*/ 	.byte	0xff
	.zero		1


	//   ....[66]....
        /*0558*/ 	.word	0x000033f0
        /*055c*/ 	.word	0x000000ff
        /*0560*/ 	.word	0x00000000
        /*0564*/ 	.short	0x010a
        /*0566*/ 	.byte	0x06
	.zero		1


	//   ....[67]....
        /*0568*/ 	.word	0x00003410
        /*056c*/ 	.word	0x000000ff
        /*0570*/ 	.word	0x000000f0
        /*0574*/ 	.short	0x010a
        /*0576*/ 	.byte	0x07
	.zero		1


	//   ....[68]....
        /*0578*/ 	.word	0x000034e0
        /*057c*/ 	.word	0x000000ff
        /*0580*/ 	.word	0x00000000
        /*0584*/ 	.short	0x010a
        /*0586*/ 	.byte	0x06
	.zero		1


	//   ....[69]....
        /*0588*/ 	.word	0x00003610
        /*058c*/ 	.word	0x000000ff
        /*0590*/ 	.word	0x00000000
        /*0594*/ 	.short	0x010a
        /*0596*/ 	.byte	0x1a
	.zero		1


	//   ....[70]....
        /*0598*/ 	.word	0x000038b0
        /*059c*/ 	.word	0x000000ff
        /*05a0*/ 	.word	0x00000000
        /*05a4*/ 	.short	0x010a
        /*05a6*/ 	.byte	0x06
	.zero		1


	//   ....[71]....
        /*05a8*/ 	.word	0x00003940
        /*05ac*/ 	.word	0x000000ff
        /*05b0*/ 	.word	0x00000000
        /*05b4*/ 	.short	0x010a
        /*05b6*/ 	.byte	0x06
	.zero		1


	//   ....[72]....
        /*05b8*/ 	.word	0x000039d0
        /*05bc*/ 	.word	0x000000ff
        /*05c0*/ 	.word	0x00000000
        /*05c4*/ 	.short	0x010a
        /*05c6*/ 	.byte	0x06
	.zero		1


	//   ....[73]....
        /*05c8*/ 	.word	0x00003a60
        /*05cc*/ 	.word	0x000000ff
        /*05d0*/ 	.word	0x00000000
        /*05d4*/ 	.short	0x010a
        /*05d6*/ 	.byte	0x07
	.zero		1


	//   ....[74]....
        /*05d8*/ 	.word	0x00003ec0
        /*05dc*/ 	.word	0x00000000
        /*05e0*/ 	.word	0x000000b0
        /*05e4*/ 	.short	0x010a
        /*05e6*/ 	.byte	0xff
	.zero		1


	//   ....[75]....
        /*05e8*/ 	.word	0x00003f80
        /*05ec*/ 	.word	0x00000000
        /*05f0*/ 	.word	0x00000000
        /*05f4*/ 	.short	0x0101
        /*05f6*/ 	.byte	0xff
	.zero		1


	//   ....[76]....
        /*05f8*/ 	.word	0x000042a0
        /*05fc*/ 	.word	0x000000ff
        /*0600*/ 	.word	0x000000a8
        /*0604*/ 	.short	0x010a
        /*0606*/ 	.byte	0x07
	.zero		1


	//   ....[77]....
        /*0608*/ 	.word	0x000044a0
        /*060c*/ 	.word	0x000000ff
        /*0610*/ 	.word	0x00000080
        /*0614*/ 	.short	0x010a
        /*0616*/ 	.byte	0x07
	.zero		1


	//   ....[78]....
        /*0618*/ 	.word	0x00004610
        /*061c*/ 	.word	0x000000ff
        /*0620*/ 	.word	0x00000060
        /*0624*/ 	.short	0x010b
        /*0626*/ 	.byte	0x07
	.zero		1


	//   ....[79]....
        /*0628*/ 	.word	0x00004620
        /*062c*/ 	.word	0x000000ff
        /*0630*/ 	.word	0x00000000
        /*0634*/ 	.short	0x0101
        /*0636*/ 	.byte	0x15
	.zero		1


	//   ....[80]....
        /*0638*/ 	.word	0x00004640
        /*063c*/ 	.word	0x000000ff
        /*0640*/ 	.word	0x00000088
        /*0644*/ 	.short	0x010a
        /*0646*/ 	.byte	0x07
	.zero		1


	//   ....[81]....
        /*0648*/ 	.word	0x00004790
        /*064c*/ 	.word	0x000000ff
        /*0650*/ 	.word	0x00000068
        /*0654*/ 	.short	0x010b
        /*0656*/ 	.byte	0x07
	.zero		1


	//   ....[82]....
        /*0658*/ 	.word	0x000047a0
        /*065c*/ 	.word	0x000000ff
        /*0660*/ 	.word	0x00000000
        /*0664*/ 	.short	0x0101
        /*0666*/ 	.byte	0x0f
	.zero		1


	//   ....[83]....
        /*0668*/ 	.word	0x000047c0
        /*066c*/ 	.word	0x000000ff
        /*0670*/ 	.word	0x00000090
        /*0674*/ 	.short	0x010a
        /*0676*/ 	.byte	0x07
	.zero		1


	//   ....[84]....
        /*0678*/ 	.word	0x00004910
        /*067c*/ 	.word	0x000000ff
        /*0680*/ 	.word	0x00000070
        /*0684*/ 	.short	0x010b
        /*0686*/ 	.byte	0x07
	.zero		1


	//   ....[85]....
        /*0688*/ 	.word	0x00004920
        /*068c*/ 	.word	0x000000ff
        /*0690*/ 	.word	0x00000000
        /*0694*/ 	.short	0x0101
        /*0696*/ 	.byte	0x0e
	.zero		1


	//   ....[86]....
        /*0698*/ 	.word	0x00004940
        /*069c*/ 	.word	0x000000ff
        /*06a0*/ 	.word	0x00000098
        /*06a4*/ 	.short	0x010a
        /*06a6*/ 	.byte	0x07
	.zero		1


	//   ....[87]....
        /*06a8*/ 	.word	0x00004aa0
        /*06ac*/ 	.word	0x000000ff
        /*06b0*/ 	.word	0x00000078
        /*06b4*/ 	.short	0x010b
        /*06b6*/ 	.byte	0x07
	.zero		1


	//   ....[88]....
        /*06b8*/ 	.word	0x00004ab0
        /*06bc*/ 	.word	0x000000ff
        /*06c0*/ 	.word	0x00000000
        /*06c4*/ 	.short	0x0101
        /*06c6*/ 	.byte	0x0d
	.zero		1


	//   ....[89]....
        /*06c8*/ 	.word	0x00004ad0
        /*06cc*/ 	.word	0x000000ff
        /*06d0*/ 	.word	0x00000080
        /*06d4*/ 	.short	0x010a
        /*06d6*/ 	.byte	0x07
	.zero		1


	//   ....[90]....
        /*06d8*/ 	.word	0x00004c20
        /*06dc*/ 	.word	0x000000ff
        /*06e0*/ 	.word	0x00000060
        /*06e4*/ 	.short	0x010b
        /*06e6*/ 	.byte	0x07
	.zero		1


	//   ....[91]....
        /*06e8*/ 	.word	0x00004c30
        /*06ec*/ 	.word	0x000000ff
        /*06f0*/ 	.word	0x00000000
        /*06f4*/ 	.short	0x0101
        /*06f6*/ 	.byte	0x15
	.zero		1


	//   ....[92]....
        /*06f8*/ 	.word	0x00004c50
        /*06fc*/ 	.word	0x000000ff
        /*0700*/ 	.word	0x00000088
        /*0704*/ 	.short	0x010a
        /*0706*/ 	.byte	0x07
	.zero		1


	//   ....[93]....
        /*0708*/ 	.word	0x00004db0
        /*070c*/ 	.word	0x000000ff
        /*0710*/ 	.word	0x00000068
        /*0714*/ 	.short	0x010b
        /*0716*/ 	.byte	0x07
	.zero		1


	//   ....[94]....
        /*0718*/ 	.word	0x00004dc0
        /*071c*/ 	.word	0x000000ff
        /*0720*/ 	.word	0x00000000
        /*0724*/ 	.short	0x0101
        /*0726*/ 	.byte	0x0f
	.zero		1


	//   ....[95]....
        /*0728*/ 	.word	0x00004dd0
        /*072c*/ 	.word	0x000000ff
        /*0730*/ 	.word	0x00000090
        /*0734*/ 	.short	0x010a
        /*0736*/ 	.byte	0x07
	.zero		1


	//   ....[96]....
        /*0738*/ 	.word	0x00004f70
        /*073c*/ 	.word	0x000000ff
        /*0740*/ 	.word	0x00000070
        /*0744*/ 	.short	0x010b
        /*0746*/ 	.byte	0x07
	.zero		1


	//   ....[97]....
        /*0748*/ 	.word	0x00004fe0
        /*074c*/ 	.word	0x000000ff
        /*0750*/ 	.word	0x00000000
        /*0754*/ 	.short	0x0101
        /*0756*/ 	.byte	0x0e
	.zero		1


	//   ....[98]....
        /*0758*/ 	.word	0x00005010
        /*075c*/ 	.word	0x000000ff
        /*0760*/ 	.word	0x00000098
        /*0764*/ 	.short	0x010a
        /*0766*/ 	.byte	0x07
	.zero		1


	//   ....[99]....
        /*0768*/ 	.word	0x00005210
        /*076c*/ 	.word	0x000000ff
        /*0770*/ 	.word	0x00000078
        /*0774*/ 	.short	0x010b
        /*0776*/ 	.byte	0x07
	.zero		1


	//   ....[100]....
        /*0778*/ 	.word	0x00005230
        /*077c*/ 	.word	0x000000ff
        /*0780*/ 	.word	0x00000000
        /*0784*/ 	.short	0x0101
        /*0786*/ 	.byte	0x0d
	.zero		1


	//   ....[101]....
        /*0788*/ 	.word	0x00005250
        /*078c*/ 	.word	0x000000ff
        /*0790*/ 	.word	0x00000080
        /*0794*/ 	.short	0x010a
        /*0796*/ 	.byte	0x07
	.zero		1


	//   ....[102]....
        /*0798*/ 	.word	0x00005270
        /*079c*/ 	.word	0x000000ff
        /*07a0*/ 	.word	0x00000088
        /*07a4*/ 	.short	0x010a
        /*07a6*/ 	.byte	0x07
	.zero		1


	//   ....[103]....
        /*07a8*/ 	.word	0x00005290
        /*07ac*/ 	.word	0x000000ff
        /*07b0*/ 	.word	0x00000090
        /*07b4*/ 	.short	0x010a
        /*07b6*/ 	.byte	0x07
	.zero		1


	//   ....[104]....
        /*07b8*/ 	.word	0x000052e0
        /*07bc*/ 	.word	0x00000002
        /*07c0*/ 	.word	0x00000098
        /*07c4*/ 	.short	0x010a
        /*07c6*/ 	.byte	0xff
	.zero		1


	//   ....[105]....
        /*07c8*/ 	.word	0x00005600
        /*07cc*/ 	.word	0x00000000
        /*07d0*/ 	.word	0x000000b0
        /*07d4*/ 	.short	0x010a
        /*07d6*/ 	.byte	0xff
	.zero		1


	//   ....[106]....
        /*07d8*/ 	.word	0x00005710
        /*07dc*/ 	.word	0x00000000
        /*07e0*/ 	.word	0x00000000
        /*07e4*/ 	.short	0x0101
        /*07e6*/ 	.byte	0xff
	.zero		1


	//   ....[107]....
        /*07e8*/ 	.word	0x00006160
        /*07ec*/ 	.word	0x000000ff
        /*07f0*/ 	.word	0x00000060
        /*07f4*/ 	.short	0x010a
        /*07f6*/ 	.byte	0x24
	.zero		1


	//   ....[108]....
        /*07f8*/ 	.word	0x00006190
        /*07fc*/ 	.word	0x00000057
        /*0800*/ 	.word	0x000000d0
        /*0804*/ 	.short	0x010a
        /*0806*/ 	.byte	0xff
	.zero		1


	//   ....[109]....
        /*0808*/ 	.word	0x00006280
        /*080c*/ 	.word	0x000000ff
        /*0810*/ 	.word	0x00000060
        /*0814*/ 	.short	0x010a
        /*0816*/ 	.byte	0x24
	.zero		1


	//   ....[110]....
        /*0818*/ 	.word	0x00006370
        /*081c*/ 	.word	0x00000057
        /*0820*/ 	.word	0x000000d0
        /*0824*/ 	.short	0x010a
        /*0826*/ 	.byte	0xff
	.zero		1


	//   ....[111]....
        /*0828*/ 	.word	0x00006b40
        /*082c*/ 	.word	0x00000000
        /*0830*/ 	.word	0x00000000
        /*0834*/ 	.short	0x0101
        /*0836*/ 	.byte	0xff
	.zero		1


	//   ....[112]....
        /*0838*/ 	.word	0x00006b50
        /*083c*/ 	.word	0x00000003
        /*0840*/ 	.word	0x00000060
        /*0844*/ 	.short	0x010a
        /*0846*/ 	.byte	0xff
	.zero		1


	//   ....[113]....
        /*0848*/ 	.word	0x00006c30
        /*084c*/ 	.word	0x00000003
        /*0850*/ 	.word	0x00000060
        /*0854*/ 	.short	0x010a
        /*0856*/ 	.byte	0xff
	.zero		1


	//   ....[114]....
        /*0858*/ 	.word	0x00007490
        /*085c*/ 	.word	0x0000005a
        /*0860*/ 	.word	0x00000000
        /*0864*/ 	.short	0x0101
        /*0866*/ 	.byte	0xff
	.zero		1


	//   ....[115]....
        /*0868*/ 	.word	0x000074b0
        /*086c*/ 	.word	0x0000005b
        /*0870*/ 	.word	0x00000060
        /*0874*/ 	.short	0x010a
        /*0876*/ 	.byte	0xff
	.zero		1


	//   ....[116]....
        /*0878*/ 	.word	0x00007580
        /*087c*/ 	.word	0x0000005b
        /*0880*/ 	.word	0x00000060
        /*0884*/ 	.short	0x010a
        /*0886*/ 	.byte	0xff
	.zero		1


	//   ....[117]....
        /*0888*/ 	.word	0x00007de0
        /*088c*/ 	.word	0x0000005a
        /*0890*/ 	.word	0x00000000
        /*0894*/ 	.short	0x0101
        /*0896*/ 	.byte	0xff
	.zero		1


	//   ....[118]....
        /*0898*/ 	.word	0x00007e00
        /*089c*/ 	.word	0x0000005b
        /*08a0*/ 	.word	0x00000060
        /*08a4*/ 	.short	0x010a
        /*08a6*/ 	.byte	0xff
	.zero		1


	//   ....[119]....
        /*08a8*/ 	.word	0x00007ee0
        /*08ac*/ 	.word	0x0000005b
        /*08b0*/ 	.word	0x00000060
        /*08b4*/ 	.short	0x010a
        /*08b6*/ 	.byte	0xff
	.zero		1


	//   ....[120]....
        /*08b8*/ 	.word	0x00008780
        /*08bc*/ 	.word	0x0000005b
        /*08c0*/ 	.word	0x00000000
        /*08c4*/ 	.short	0x0101
        /*08c6*/ 	.byte	0xff
	.zero		1


	//   ....[121]....
        /*08c8*/ 	.word	0x000087a0
        /*08cc*/ 	.word	0x0000005c
        /*08d0*/ 	.word	0x00000060
        /*08d4*/ 	.short	0x010a
        /*08d6*/ 	.byte	0xff
	.zero		1


	//   ....[122]....
        /*08d8*/ 	.word	0x00008870
        /*08dc*/ 	.word	0x0000005c
        /*08e0*/ 	.word	0x00000060
        /*08e4*/ 	.short	0x010a
        /*08e6*/ 	.byte	0xff
	.zero		1


	//   ....[123]....
        /*08e8*/ 	.word	0x00009150
        /*08ec*/ 	.word	0x0000005b
        /*08f0*/ 	.word	0x00000000
        /*08f4*/ 	.short	0x0101
        /*08f6*/ 	.byte	0xff
	.zero		1


	//   ....[124]....
        /*08f8*/ 	.word	0x00009170
        /*08fc*/ 	.word	0x0000005c
        /*0900*/ 	.word	0x00000060
        /*0904*/ 	.short	0x010a
        /*0906*/ 	.byte	0xff
	.zero		1


	//   ....[125]....
        /*0908*/ 	.word	0x00009240
        /*090c*/ 	.word	0x0000005c
        /*0910*/ 	.word	0x00000060
        /*0914*/ 	.short	0x010a
        /*0916*/ 	.byte	0xff
	.zero		1


	//   ....[126]....
        /*0918*/ 	.word	0x00009af0
        /*091c*/ 	.word	0x0000005b
        /*0920*/ 	.word	0x00000000
        /*0924*/ 	.short	0x0101
        /*0926*/ 	.byte	0xff
	.zero		1


	//   ....[127]....
        /*0928*/ 	.word	0x00009b10
        /*092c*/ 	.word	0x0000005c
        /*0930*/ 	.word	0x00000060
        /*0934*/ 	.short	0x010a
        /*0936*/ 	.byte	0xff
	.zero		1


	//   ....[128]....
        /*0938*/ 	.word	0x00009be0
        /*093c*/ 	.word	0x0000005c
        /*0940*/ 	.word	0x00000060
        /*0944*/ 	.short	0x010a
        /*0946*/ 	.byte	0xff
	.zero		1


	//   ....[129]....
        /*0948*/ 	.word	0x0000a490
        /*094c*/ 	.word	0x0000005b
        /*0950*/ 	.word	0x00000000
        /*0954*/ 	.short	0x0101
        /*0956*/ 	.byte	0xff
	.zero		1


	//   ....[130]....
        /*0958*/ 	.word	0x0000a4b0
        /*095c*/ 	.word	0x0000005c
        /*0960*/ 	.word	0x00000060
        /*0964*/ 	.short	0x010a
        /*0966*/ 	.byte	0xff
	.zero		1


	//   ....[131]....
        /*0968*/ 	.word	0x0000a580
        /*096c*/ 	.word	0x0000005c
        /*0970*/ 	.word	0x00000060
        /*0974*/ 	.short	0x010a
        /*0976*/ 	.byte	0xff
	.zero		1


	//   ....[132]....
        /*0978*/ 	.word	0x0000a8c0
        /*097c*/ 	.word	0x000000ff
        /*0980*/ 	.word	0x00000000
        /*0984*/ 	.short	0x0101
        /*0986*/ 	.byte	0x05
	.zero		1


	//   ....[133]....
        /*0988*/ 	.word	0x0000ae40
        /*098c*/ 	.word	0x00000002
        /*0990*/ 	.word	0x00000000
        /*0994*/ 	.short	0x0101
        /*0996*/ 	.byte	0xff
	.zero		1


	//   ....[134]....
        /*0998*/ 	.word	0x0000b0b0
        /*099c*/ 	.word	0x000000ff
        /*09a0*/ 	.word	0x00000000
        /*09a4*/ 	.short	0x0101
        /*09a6*/ 	.byte	0x04
	.zero		1


	//   ....[135]....
        /*09a8*/ 	.word	0x0000b0d0
        /*09ac*/ 	.word	0x00000003
        /*09b0*/ 	.word	0x00000120
        /*09b4*/ 	.short	0x010a
        /*09b6*/ 	.byte	0xff
	.zero		1


	//   ....[136]....
        /*09b8*/ 	.word	0x0000b130
        /*09bc*/ 	.word	0x00000002
        /*09c0*/ 	.word	0x00000030
        /*09c4*/ 	.short	0x010a
        /*09c6*/ 	.byte	0xff
	.zero		1


	//   ....[137]....
        /*09c8*/ 	.word	0x0000b190
        /*09cc*/ 	.word	0x00000002
        /*09d0*/ 	.word	0x00000030
        /*09d4*/ 	.short	0x010a
        /*09d6*/ 	.byte	0xff
	.zero		1


	//   ....[138]....
        /*09d8*/ 	.word	0x0000b1e0
        /*09dc*/ 	.word	0x00000002
        /*09e0*/ 	.word	0x000000b0
        /*09e4*/ 	.short	0x010a
        /*09e6*/ 	.byte	0xff
	.zero		1


	//   ....[139]....
        /*09e8*/ 	.word	0x0000b240
        /*09ec*/ 	.word	0x00000000
        /*09f0*/ 	.word	0x00000000
        /*09f4*/ 	.short	0x010a
        /*09f6*/ 	.byte	0xff
	.zero		1


	//   ....[140]....
        /*09f8*/ 	.word	0x0000b2a0
        /*09fc*/ 	.word	0x00000000
        /*0a00*/ 	.word	0x00000000
        /*0a04*/ 	.short	0x010a
        /*0a06*/ 	.byte	0xff
	.zero		1


	//   ....[141]....
        /*0a08*/ 	.word	0x0000b300
        /*0a0c*/ 	.word	0x00000000
        /*0a10*/ 	.word	0x00000000
        /*0a14*/ 	.short	0x010a
        /*0a16*/ 	.byte	0xff
	.zero		1


	//   ....[142]....
        /*0a18*/ 	.word	0x0000b360
        /*0a1c*/ 	.word	0x00000000
        /*0a20*/ 	.word	0x00000000
        /*0a24*/ 	.short	0x010a
        /*0a26*/ 	.byte	0xff
	.zero		1


	//   ....[143]....
        /*0a28*/ 	.word	0x0000b3c0
        /*0a2c*/ 	.word	0x00000000
        /*0a30*/ 	.word	0x00000000
        /*0a34*/ 	.short	0x010a
        /*0a36*/ 	.byte	0xff
	.zero		1


	//   ....[144]....
        /*0a38*/ 	.word	0x0000b410
        /*0a3c*/ 	.word	0x00000000
        /*0a40*/ 	.word	0x00000110
        /*0a44*/ 	.short	0x010a
        /*0a46*/ 	.byte	0xff
	.zero		1


	//   ....[145]....
        /*0a48*/ 	.word	0x0000b470
        /*0a4c*/ 	.word	0x00000000
        /*0a50*/ 	.word	0x000000c0
        /*0a54*/ 	.short	0x010a
        /*0a56*/ 	.byte	0xff
	.zero		1


	//   ....[146]....
        /*0a58*/ 	.word	0x0000b4c0
        /*0a5c*/ 	.word	0x00000000
        /*0a60*/ 	.word	0x000000b0
        /*0a64*/ 	.short	0x010a
        /*0a66*/ 	.byte	0xff
	.zero		1


	//   ....[147]....
        /*0a68*/ 	.word	0x0000b520
        /*0a6c*/ 	.word	0x00000000
        /*0a70*/ 	.word	0x000000c0
        /*0a74*/ 	.short	0x010a
        /*0a76*/ 	.byte	0xff
	.zero		1


	//   ....[148]....
        /*0a78*/ 	.word	0x0000b570
        /*0a7c*/ 	.word	0x00000000
        /*0a80*/ 	.word	0x000000b0
        /*0a84*/ 	.short	0x010a
        /*0a86*/ 	.byte	0xff
	.zero		1


	//   ....[149]....
        /*0a88*/ 	.word	0x0000b5d0
        /*0a8c*/ 	.word	0x00000003
        /*0a90*/ 	.word	0x000000f0
        /*0a94*/ 	.short	0x010a
        /*0a96*/ 	.byte	0xff
	.zero		1


	//   ....[150]....
        /*0a98*/ 	.word	0x0000b630
        /*0a9c*/ 	.word	0x00000000
        /*0aa0*/ 	.word	0x00000000
        /*0aa4*/ 	.short	0x010a
        /*0aa6*/ 	.byte	0xff
	.zero		1


	//   ....[151]....
        /*0aa8*/ 	.word	0x0000b690
        /*0aac*/ 	.word	0x00000000
        /*0ab0*/ 	.word	0x00000000
        /*0ab4*/ 	.short	0x010a
        /*0ab6*/ 	.byte	0xff
	.zero		1


	//   ....[152]....
        /*0ab8*/ 	.word	0x0000b6f0
        /*0abc*/ 	.word	0x00000000
        /*0ac0*/ 	.word	0x00000000
        /*0ac4*/ 	.short	0x010a
        /*0ac6*/ 	.byte	0xff
	.zero		1


	//   ....[153]....
        /*0ac8*/ 	.word	0x0000b750
        /*0acc*/ 	.word	0x00000000
        /*0ad0*/ 	.word	0x00000000
        /*0ad4*/ 	.short	0x010a
        /*0ad6*/ 	.byte	0xff
	.zero		1


	//   ....[154]....
        /*0ad8*/ 	.word	0x0000b7b0
        /*0adc*/ 	.word	0x00000000
        /*0ae0*/ 	.word	0x00000000
        /*0ae4*/ 	.short	0x010a
        /*0ae6*/ 	.byte	0xff
	.zero		1


	//   ....[155]....
        /*0ae8*/ 	.word	0x0000b800
        /*0aec*/ 	.word	0x00000000
        /*0af0*/ 	.word	0x000000b0
        /*0af4*/ 	.short	0x010a
        /*0af6*/ 	.byte	0xff
	.zero		1


	//   ....[156]....
        /*0af8*/ 	.word	0x0000b860
        /*0afc*/ 	.word	0x00000000
        /*0b00*/ 	.word	0x000000a8
        /*0b04*/ 	.short	0x010a
        /*0b06*/ 	.byte	0xff
	.zero		1


	//   ....[157]....
        /*0b08*/ 	.word	0x0000b8c0
        /*0b0c*/ 	.word	0x00000003
        /*0b10*/ 	.word	0x00000080
        /*0b14*/ 	.short	0x010a
        /*0b16*/ 	.byte	0xff
	.zero		1


	//   ....[158]....
        /*0b18*/ 	.word	0x0000b920
        /*0b1c*/ 	.word	0x00000003
        /*0b20*/ 	.word	0x00000088
        /*0b24*/ 	.short	0x010a
        /*0b26*/ 	.byte	0xff
	.zero		1


	//   ....[159]....
        /*0b28*/ 	.word	0x0000b980
        /*0b2c*/ 	.word	0x00000003
        /*0b30*/ 	.word	0x00000090
        /*0b34*/ 	.short	0x010a
        /*0b36*/ 	.byte	0xff
	.zero		1


	//   ....[160]....
        /*0b38*/ 	.word	0x0000b9e0
        /*0b3c*/ 	.word	0x00000003
        /*0b40*/ 	.word	0x00000098
        /*0b44*/ 	.short	0x010a
        /*0b46*/ 	.byte	0xff
	.zero		1


	//   ....[161]....
        /*0b48*/ 	.word	0x0000ba40
        /*0b4c*/ 	.word	0x00000003
        /*0b50*/ 	.word	0x00000080
        /*0b54*/ 	.short	0x010a
        /*0b56*/ 	.byte	0xff
	.zero		1


	//   ....[162]....
        /*0b58*/ 	.word	0x0000baa0
        /*0b5c*/ 	.word	0x00000003
        /*0b60*/ 	.word	0x00000088
        /*0b64*/ 	.short	0x010a
        /*0b66*/ 	.byte	0xff
	.zero		1


	//   ....[163]....
        /*0b68*/ 	.word	0x0000bb00
        /*0b6c*/ 	.word	0x00000003
        /*0b70*/ 	.word	0x00000090
        /*0b74*/ 	.short	0x010a
        /*0b76*/ 	.byte	0xff
	.zero		1


	//   ....[164]....
        /*0b78*/ 	.word	0x0000bb60
        /*0b7c*/ 	.word	0x00000003
        /*0b80*/ 	.word	0x00000098
        /*0b84*/ 	.short	0x010a
        /*0b86*/ 	.byte	0xff
	.zero		1


	//   ....[165]....
        /*0b88*/ 	.word	0x0000bbc0
        /*0b8c*/ 	.word	0x00000003
        /*0b90*/ 	.word	0x00000080
        /*0b94*/ 	.short	0x010a
        /*0b96*/ 	.byte	0xff
	.zero		1


	//   ....[166]....
        /*0b98*/ 	.word	0x0000bc20
        /*0b9c*/ 	.word	0x00000003
        /*0ba0*/ 	.word	0x00000088
        /*0ba4*/ 	.short	0x010a
        /*0ba6*/ 	.byte	0xff
	.zero		1


	//   ....[167]....
        /*0ba8*/ 	.word	0x0000bc80
        /*0bac*/ 	.word	0x00000003
        /*0bb0*/ 	.word	0x00000090
        /*0bb4*/ 	.short	0x010a
        /*0bb6*/ 	.byte	0xff
	.zero		1


	//   ....[168]....
        /*0bb8*/ 	.word	0x0000bcd0
        /*0bbc*/ 	.word	0x00000000
        /*0bc0*/ 	.word	0x000000b0
        /*0bc4*/ 	.short	0x010a
        /*0bc6*/ 	.byte	0xff
	.zero		1


	//   ....[169]....
        /*0bc8*/ 	.word	0x0000bd30
        /*0bcc*/ 	.word	0x00000002
        /*0bd0*/ 	.word	0x00000060
        /*0bd4*/ 	.short	0x010a
        /*0bd6*/ 	.byte	0xff
	.zero		1


	//   ....[170]....
        /*0bd8*/ 	.word	0x0000bd80
        /*0bdc*/ 	.word	0x00000057
        /*0be0*/ 	.word	0x000000d0
        /*0be4*/ 	.short	0x010a
        /*0be6*/ 	.byte	0xff
	.zero		1


	//   ....[171]....
        /*0be8*/ 	.word	0x0000bdd0
        /*0bec*/ 	.word	0x00000003
        /*0bf0*/ 	.word	0x00000060
        /*0bf4*/ 	.short	0x010a
        /*0bf6*/ 	.byte	0xff
	.zero		1


	//   ....[172]....
        /*0bf8*/ 	.word	0x0000be20
        /*0bfc*/ 	.word	0x0000005b
        /*0c00*/ 	.word	0x00000060
        /*0c04*/ 	.short	0x010a
        /*0c06*/ 	.byte	0xff
	.zero		1


	//   ....[173]....
        /*0c08*/ 	.word	0x0000be70
        /*0c0c*/ 	.word	0x0000005b
        /*0c10*/ 	.word	0x00000060
        /*0c14*/ 	.short	0x010a
        /*0c16*/ 	.byte	0xff
	.zero		1


	//   ....[174]....
        /*0c18*/ 	.word	0x0000bec0
        /*0c1c*/ 	.word	0x0000005c
        /*0c20*/ 	.word	0x00000060
        /*0c24*/ 	.short	0x010a
        /*0c26*/ 	.byte	0xff
	.zero		1


	//   ....[175]....
        /*0c28*/ 	.word	0x0000bf10
        /*0c2c*/ 	.word	0x0000005c
        /*0c30*/ 	.word	0x00000060
        /*0c34*/ 	.short	0x010a
        /*0c36*/ 	.byte	0xff
	.zero		1


	//   ....[176]....
        /*0c38*/ 	.word	0x0000bf60
        /*0c3c*/ 	.word	0x0000005c
        /*0c40*/ 	.word	0x00000060
        /*0c44*/ 	.short	0x010a
        /*0c46*/ 	.byte	0xff
	.zero		1


	//   ....[177]....
        /*0c48*/ 	.word	0x0000bfb0
        /*0c4c*/ 	.word	0x0000005c
        /*0c50*/ 	.word	0x00000060
        /*0c54*/ 	.short	0x010a
        /*0c56*/ 	.byte	0xff
	.zero		1


	//----- nvinfo : EIATTR_NUM_MBARRIERS
	.align		4
.L_47:
        /*0c58*/ 	.byte	0x03, 0x38
        /*0c5a*/ 	.short	0x0026


	//----- nvinfo : EIATTR_EXIT_INSTR_OFFSETS
	.align		4
        /*0c5c*/ 	.byte	0x04, 0x1c
        /*0c5e*/ 	.short	(.L_49 - .L_48)


	//   ....[0]....
.L_48:
        /*0c60*/ 	.word	0x00002870


	//   ....[1]....
        /*0c64*/ 	.word	0x00002d60


	//   ....[2]....
        /*0c68*/ 	.word	0x00002dc0


	//   ....[3]....
        /*0c6c*/ 	.word	0x00003cc0


	//   ....[4]....
        /*0c70*/ 	.word	0x00005310


	//   ....[5]....
        /*0c74*/ 	.word	0x00005350


	//   ....[6]....
        /*0c78*/ 	.word	0x0000afa0


	//   ....[7]....
        /*0c7c*/ 	.word	0x0000b020


	//   ....[8]....
        /*0c80*/ 	.word	0x0000b050


	//   ....[9]....
        /*0c84*/ 	.word	0x0000b0c0


	//----- nvinfo : EIATTR_MAX_THREADS
	.align		4
.L_49:
        /*0c88*/ 	.byte	0x04, 0x05
        /*0c8a*/ 	.short	(.L_51 - .L_50)
.L_50:
        /*0c8c*/ 	.word	0x00000100
        /*0c90*/ 	.word	0x00000001
        /*0c94*/ 	.word	0x00000001


	//----- nvinfo : EIATTR_CRS_STACK_SIZE
	.align		4
.L_51:
        /*0c98*/ 	.byte	0x04, 0x1e
        /*0c9a*/ 	.short	(.L_53 - .L_52)
.L_52:
        /*0c9c*/ 	.word	0x00000000


	//----- nvinfo : EIATTR_CBANK_PARAM_SIZE
	.align		4
.L_53:
        /*0ca0*/ 	.byte	0x03, 0x19
        /*0ca2*/ 	.short	0x0800


	//----- nvinfo : EIATTR_PARAM_CBANK
	.align		4
        /*0ca4*/ 	.byte	0x04, 0x0a
        /*0ca6*/ 	.short	(.L_55 - .L_54)
	.align		4
.L_54:
        /*0ca8*/ 	.word	index@(.nv.constant0._ZN7cutlass13device_kernelINS_4gemm6kernel13GemmUniversalIN4cute5tupleIJiiiiEEENS1_10collective13CollectiveMmaINS1_35MainloopSm100TmaUmmaWarpSpecializedILi6ELi2ELi4ENS5_IJNS4_1CILi1EEESB_SB_EEEEENS5_IJNSA_ILi128EEESE_NSA_ILi32EEEEEENS_10tfloat32_tENS5_IJSB_llEEESH_NS5_IJlSB_lEEENS4_8TiledMMAINS4_8MMA_AtomIJNS4_17SM100_MMA_TF32_SSISH_SH_fLi128ELi128ELNS4_4UMMA5MajorE1ELSO_0ELNSN_7ScaleInE0ELSP_0EEEEEENS4_6LayoutISC_NS5_IJNSA_ILi0EEEST_ST_EEEEENS5_IJNS4_10UnderscoreESW_SW_EEEEENS4_13SM90_TMA_LOADENS4_14ComposedLayoutINS4_7SwizzleILi2ELi5ELi2EEENS4_18smem_ptr_flag_bitsILi32EEENSS_INS5_IJSF_NSA_ILi4EEEEEENS5_IJSB_SF_EEEEEEEvNS4_8identityESZ_NS10_INS11_ILi3ELi4ELi3EEES14_NSS_INS5_IJNSA_ILi8EEESF_EEENS5_IJSF_SB_EEEEEEEvS1A_EENS_8epilogue10collective18CollectiveEpilogueINS1I_23Sm100TmaWarpSpecializedILi4ELi2ELi16ELb1ELb0EEEJSG_NS5_IJNSS_ISE_SB_EENSS_INSA_ILi16EEESB_EEEEESH_SJ_SH_SJ_NS1I_6fusion15FusionCallbacksIS1M_NS1R_17LinearCombinationISH_fSH_fLNS_15FloatRoundStyleE2EEESG_S1Q_JEEENS4_5SM1004TMEM4LOAD26SM100_TMEM_LOAD_32dp32b16xESZ_NS10_INS11_ILi2ELi4ELi3EEES14_NSS_INS5_IJS1C_S1O_EEENS5_IJS1O_SB_EEEEEEENS4_39AutoVectorizingCopyWithAssumedAlignmentILi128EEENS4_14SM90_TMA_STOREES25_S27_S27_EEEvvEEEEvNT_6ParamsE)
        /*0cac*/ 	.short	0x0380
        /*0cae*/ 	.short	0x0800


	//----- nvinfo : EIATTR_SW_WAR
	.align		4
.L_55:
        /*0cb0*/ 	.byte	0x04, 0x36
        /*0cb2*/ 	.short	(.L_57 - .L_56)
.L_56:
        /*0cb4*/ 	.word	0x00000008
.L_57:


//--------------------- .nv.callgraph             --------------------------
	.section	.nv.callgraph,"",@"SHT_CUDA_CALLGRAPH"
	.align	4
	.sectionentsize	8
	.align		4
        /*0000*/ 	.word	0x00000000
	.align		4
        /*0004*/ 	.word	0xffffffff
	.align		4
        /*0008*/ 	.word	index@(_ZN7cutlass13device_kernelINS_4gemm6kernel13GemmUniversalIN4cute5tupleIJiiiiEEENS1_10collective13CollectiveMmaINS1_35MainloopSm100TmaUmmaWarpSpecializedILi6ELi2ELi4ENS5_IJNS4_1CILi1EEESB_SB_EEEEENS5_IJNSA_ILi128EEESE_NSA_ILi32EEEEEENS_10tfloat32_tENS5_IJSB_llEEESH_NS5_IJlSB_lEEENS4_8TiledMMAINS4_8MMA_AtomIJNS4_17SM100_MMA_TF32_SSISH_SH_fLi128ELi128ELNS4_4UMMA5MajorE1ELSO_0ELNSN_7ScaleInE0ELSP_0EEEEEENS4_6LayoutISC_NS5_IJNSA_ILi0EEEST_ST_EEEEENS5_IJNS4_10UnderscoreESW_SW_EEEEENS4_13SM90_TMA_LOADENS4_14ComposedLayoutINS4_7SwizzleILi2ELi5ELi2EEENS4_18smem_ptr_flag_bitsILi32EEENSS_INS5_IJSF_NSA_ILi4EEEEEENS5_IJSB_SF_EEEEEEEvNS4_8identityESZ_NS10_INS11_ILi3ELi4ELi3EEES14_NSS_INS5_IJNSA_ILi8EEESF_EEENS5_IJSF_SB_EEEEEEEvS1A_EENS_8epilogue10collective18CollectiveEpilogueINS1I_23Sm100TmaWarpSpecializedILi4ELi2ELi16ELb1ELb0EEEJSG_NS5_IJNSS_ISE_SB_EENSS_INSA_ILi16EEESB_EEEEESH_SJ_SH_SJ_NS1I_6fusion15FusionCallbacksIS1M_NS1R_17LinearCombinationISH_fSH_fLNS_15FloatRoundStyleE2EEESG_S1Q_JEEENS4_5SM1004TMEM4LOAD26SM100_TMEM_LOAD_32dp32b16xESZ_NS10_INS11_ILi2ELi4ELi3EEES14_NSS_INS5_IJS1C_S1O_EEENS5_IJS1O_SB_EEEEEEENS4_39AutoVectorizingCopyWithAssumedAlignmentILi128EEENS4_14SM90_TMA_STOREES25_S27_S27_EEEvvEEEEvNT_6ParamsE)
	.align		4
        /*000c*/ 	.word	index@(__assertfail)
	.align		4
        /*0010*/ 	.word	0x00000000
	.align		4
        /*0014*/ 	.word	0xfffffffe
	.align		4
        /*0018*/ 	.word	0x00000000
	.align		4
        /*001c*/ 	.word	0xfffffffd
	.align		4
        /*0020*/ 	.word	0x00000000
	.align		4
        /*0024*/ 	.word	0xfffffffc


//--------------------- .nv.constant4             --------------------------
	.section	.nv.constant4,"a",@progbits
	.align	8
	.align		8
.nv.constant4:
        /*0000*/ 	.dword	__assertfail
	.align		8
        /*0008*/ 	.dword	__unnamed_1
	.align		8
        /*0010*/ 	.dword	__unnamed_2
	.align		8
        /*0018*/ 	.dword	_ZN40_INTERNAL_e970e4c4_4_k_cu_d1ca7494_406364cuda3std3__45__cpo5beginE
	.align		8
        /*0020*/ 	.dword	_ZN40_INTERNAL_e970e4c4_4_k_cu_d1ca7494_406364cuda3std3__45__cpo3endE
	.align		8
        /*0028*/ 	.dword	_ZN40_INTERNAL_e970e4c4_4_k_cu_d1ca7494_406364cuda3std3__45__cpo6cbeginE
	.align		8
        /*0030*/ 	.dword	_ZN40_INTERNAL_e970e4c4_4_k_cu_d1ca7494_406364cuda3std3__45__cpo4cendE
	.align		8
        /*0038*/ 	.dword	_ZN40_INTERNAL_e970e4c4_4_k_cu_d1ca7494_406364cuda3std3__442_GLOBAL__N__e970e4c4_4_k_cu_d1ca7494_406366ignoreE
	.align		8
        /*0040*/ 	.dword	_ZN40_INTERNAL_e970e4c4_4_k_cu_d1ca7494_406364cuda3std3__419piecewise_constructE
	.align		8
        /*0048*/ 	.dword	_ZN40_INTERNAL_e970e4c4_4_k_cu_d1ca7494_406364cuda3std3__48in_placeE
	.align		8
        /*0050*/ 	.dword	_ZN40_INTERNAL_e970e4c4_4_k_cu_d1ca7494_406364cuda3std6ranges3__45__cpo4swapE
	.align		8
        /*0058*/ 	.dword	_ZN40_INTERNAL_e970e4c4_4_k_cu_d1ca7494_406364cuda3std6ranges3__45__cpo9iter_moveE
	.align		8
        /*0060*/ 	.dword	_ZN40_INTERNAL_e970e4c4_4_k_cu_d1ca7494_406364cute7productE
	.align		8
        /*0068*/ 	.dword	_ZN40_INTERNAL_e970e4c4_4_k_cu_d1ca7494_406364cute1_E
	.align		8
        /*0070*/ 	.dword	$str$25
	.align		8
        /*0078*/ 	.dword	$str$26
	.align		8
        /*0080*/ 	.dword	$str$27
	.align		8
        /*0088*/ 	.dword	$str$28


//--------------------- .text._ZN7cutlass13device_kernelINS_4gemm6kernel13GemmUniversalIN4cute5tupleIJiiiiEEENS1_10collective13CollectiveMmaINS1_35MainloopSm100TmaUmmaWarpSpecializedILi6ELi2ELi4ENS5_IJNS4_1CILi1EEESB_SB_EEEEENS5_IJNSA_ILi128EEESE_NSA_ILi32EEEEEENS_10tfloat32_tENS5_IJSB_llEEESH_NS5_IJlSB_lEEENS4_8TiledMMAINS4_8MMA_AtomIJNS4_17SM100_MMA_TF32_SSISH_SH_fLi128ELi128ELNS4_4UMMA5MajorE1ELSO_0ELNSN_7ScaleInE0ELSP_0EEEEEENS4_6LayoutISC_NS5_IJNSA_ILi0EEEST_ST_EEEEENS5_IJNS4_10UnderscoreESW_SW_EEEEENS4_13SM90_TMA_LOADENS4_14ComposedLayoutINS4_7SwizzleILi2ELi5ELi2EEENS4_18smem_ptr_flag_bitsILi32EEENSS_INS5_IJSF_NSA_ILi4EEEEEENS5_IJSB_SF_EEEEEEEvNS4_8identityESZ_NS10_INS11_ILi3ELi4ELi3EEES14_NSS_INS5_IJNSA_ILi8EEESF_EEENS5_IJSF_SB_EEEEEEEvS1A_EENS_8epilogue10collective18CollectiveEpilogueINS1I_23Sm100TmaWarpSpecializedILi4ELi2ELi16ELb1ELb0EEEJSG_NS5_IJNSS_ISE_SB_EENSS_INSA_ILi16EEESB_EEEEESH_SJ_SH_SJ_NS1I_6fusion15FusionCallbacksIS1M_NS1R_17LinearCombinationISH_fSH_fLNS_15FloatRoundStyleE2EEESG_S1Q_JEEENS4_5SM1004TMEM4LOAD26SM100_TMEM_LOAD_32dp32b16xESZ_NS10_INS11_ILi2ELi4ELi3EEES14_NSS_INS5_IJS1C_S1O_EEENS5_IJS1O_SB_EEEEEEENS4_39AutoVectorizingCopyWithAssumedAlignmentILi128EEENS4_14SM90_TMA_STOREES25_S27_S27_EEEvvEEEEvNT_6ParamsE --------------------------
	.section	.text._ZN7cutlass13device_kernelINS_4gemm6kernel13GemmUniversalIN4cute5tupleIJiiiiEEENS1_10collective13CollectiveMmaINS1_35MainloopSm100TmaUmmaWarpSpecializedILi6ELi2ELi4ENS5_IJNS4_1CILi1EEESB_SB_EEEEENS5_IJNSA_ILi128EEESE_NSA_ILi32EEEEEENS_10tfloat32_tENS5_IJSB_llEEESH_NS5_IJlSB_lEEENS4_8TiledMMAINS4_8MMA_AtomIJNS4_17SM100_MMA_TF32_SSISH_SH_fLi128ELi128ELNS4_4UMMA5MajorE1ELSO_0ELNSN_7ScaleInE0ELSP_0EEEEEENS4_6LayoutISC_NS5_IJNSA_ILi0EEEST_ST_EEEEENS5_IJNS4_10UnderscoreESW_SW_EEEEENS4_13SM90_TMA_LOADENS4_14ComposedLayoutINS4_7SwizzleILi2ELi5ELi2EEENS4_18smem_ptr_flag_bitsILi32EEENSS_INS5_IJSF_NSA_ILi4EEEEEENS5_IJSB_SF_EEEEEEEvNS4_8identityESZ_NS10_INS11_ILi3ELi4ELi3EEES14_NSS_INS5_IJNSA_ILi8EEESF_EEENS5_IJSF_SB_EEEEEEEvS1A_EENS_8epilogue10collective18CollectiveEpilogueINS1I_23Sm100TmaWarpSpecializedILi4ELi2ELi16ELb1ELb0EEEJSG_NS5_IJNSS_ISE_SB_EENSS_INSA_ILi16EEESB_EEEEESH_SJ_SH_SJ_NS1I_6fusion15FusionCallbacksIS1M_NS1R_17LinearCombinationISH_fSH_fLNS_15FloatRoundStyleE2EEESG_S1Q_JEEENS4_5SM1004TMEM4LOAD26SM100_TMEM_LOAD_32dp32b16xESZ_NS10_INS11_ILi2ELi4ELi3EEES14_NSS_INS5_IJS1C_S1O_EEENS5_IJS1O_SB_EEEEEEENS4_39AutoVectorizingCopyWithAssumedAlignmentILi128EEENS4_14SM90_TMA_STOREES25_S27_S27_EEEvvEEEEvNT_6ParamsE,"ax",@progbits
	.align	128
.text._ZN7cutlass13device_kernelINS_4gemm6kernel13GemmUniversalIN4cute5tupleIJiiiiEEENS1_10collective13CollectiveMmaINS1_35MainloopSm100TmaUmmaWarpSpecializedILi6ELi2ELi4ENS5_IJNS4_1CILi1EEESB_SB_EEEEENS5_IJNSA_ILi128EEESE_NSA_ILi32EEEEEENS_10tfloat32_tENS5_IJSB_llEEESH_NS5_IJlSB_lEEENS4_8TiledMMAINS4_8MMA_AtomIJNS4_17SM100_MMA_TF32_SSISH_SH_fLi128ELi128ELNS4_4UMMA5MajorE1ELSO_0ELNSN_7ScaleInE0ELSP_0EEEEEENS4_6LayoutISC_NS5_IJNSA_ILi0EEEST_ST_EEEEENS5_IJNS4_10UnderscoreESW_SW_EEEEENS4_13SM90_TMA_LOADENS4_14ComposedLayoutINS4_7SwizzleILi2ELi5ELi2EEENS4_18smem_ptr_flag_bitsILi32EEENSS_INS5_IJSF_NSA_ILi4EEEEEENS5_IJSB_SF_EEEEEEEvNS4_8identityESZ_NS10_INS11_ILi3ELi4ELi3EEES14_NSS_INS5_IJNSA_ILi8EEESF_EEENS5_IJSF_SB_EEEEEEEvS1A_EENS_8epilogue10collective18CollectiveEpilogueINS1I_23Sm100TmaWarpSpecializedILi4ELi2ELi16ELb1ELb0EEEJSG_NS5_IJNSS_ISE_SB_EENSS_INSA_ILi16EEESB_EEEEESH_SJ_SH_SJ_NS1I_6fusion15FusionCallbacksIS1M_NS1R_17LinearCombinationISH_fSH_fLNS_15FloatRoundStyleE2EEESG_S1Q_JEEENS4_5SM1004TMEM4LOAD26SM100_TMEM_LOAD_32dp32b16xESZ_NS10_INS11_ILi2ELi4ELi3EEES14_NSS_INS5_IJS1C_S1O_EEENS5_IJS1O_SB_EEEEEEENS4_39AutoVectorizingCopyWithAssumedAlignmentILi128EEENS4_14SM90_TMA_STOREES25_S27_S27_EEEvvEEEEvNT_6ParamsE:
        .type           _ZN7cutlass13device_kernelINS_4gemm6kernel13GemmUniversalIN4cute5tupleIJiiiiEEENS1_10collective13CollectiveMmaINS1_35MainloopSm100TmaUmmaWarpSpecializedILi6ELi2ELi4ENS5_IJNS4_1CILi1EEESB_SB_EEEEENS5_IJNSA_ILi128EEESE_NSA_ILi32EEEEEENS_10tfloat32_tENS5_IJSB_llEEESH_NS5_IJlSB_lEEENS4_8TiledMMAINS4_8MMA_AtomIJNS4_17SM100_MMA_TF32_SSISH_SH_fLi128ELi128ELNS4_4UMMA5MajorE1ELSO_0ELNSN_7ScaleInE0ELSP_0EEEEEENS4_6LayoutISC_NS5_IJNSA_ILi0EEEST_ST_EEEEENS5_IJNS4_10UnderscoreESW_SW_EEEEENS4_13SM90_TMA_LOADENS4_14ComposedLayoutINS4_7SwizzleILi2ELi5ELi2EEENS4_18smem_ptr_flag_bitsILi32EEENSS_INS5_IJSF_NSA_ILi4EEEEEENS5_IJSB_SF_EEEEEEEvNS4_8identityESZ_NS10_INS11_ILi3ELi4ELi3EEES14_NSS_INS5_IJNSA_ILi8EEESF_EEENS5_IJSF_SB_EEEEEEEvS1A_EENS_8epilogue10collective18CollectiveEpilogueINS1I_23Sm100TmaWarpSpecializedILi4ELi2ELi16ELb1ELb0EEEJSG_NS5_IJNSS_ISE_SB_EENSS_INSA_ILi16EEESB_EEEEESH_SJ_SH_SJ_NS1I_6fusion15FusionCallbacksIS1M_NS1R_17LinearCombinationISH_fSH_fLNS_15FloatRoundStyleE2EEESG_S1Q_JEEENS4_5SM1004TMEM4LOAD26SM100_TMEM_LOAD_32dp32b16xESZ_NS10_INS11_ILi2ELi4ELi3EEES14_NSS_INS5_IJS1C_S1O_EEENS5_IJS1O_SB_EEEEEEENS4_39AutoVectorizingCopyWithAssumedAlignmentILi128EEENS4_14SM90_TMA_STOREES25_S27_S27_EEEvvEEEEvNT_6ParamsE,@function
        .size           _ZN7cutlass13device_kernelINS_4gemm6kernel13GemmUniversalIN4cute5tupleIJiiiiEEENS1_10collective13CollectiveMmaINS1_35MainloopSm100TmaUmmaWarpSpecializedILi6ELi2ELi4ENS5_IJNS4_1CILi1EEESB_SB_EEEEENS5_IJNSA_ILi128EEESE_NSA_ILi32EEEEEENS_10tfloat32_tENS5_IJSB_llEEESH_NS5_IJlSB_lEEENS4_8TiledMMAINS4_8MMA_AtomIJNS4_17SM100_MMA_TF32_SSISH_SH_fLi128ELi128ELNS4_4UMMA5MajorE1ELSO_0ELNSN_7ScaleInE0ELSP_0EEEEEENS4_6LayoutISC_NS5_IJNSA_ILi0EEEST_ST_EEEEENS5_IJNS4_10UnderscoreESW_SW_EEEEENS4_13SM90_TMA_LOADENS4_14ComposedLayoutINS4_7SwizzleILi2ELi5ELi2EEENS4_18smem_ptr_flag_bitsILi32EEENSS_INS5_IJSF_NSA_ILi4EEEEEENS5_IJSB_SF_EEEEEEEvNS4_8identityESZ_NS10_INS11_ILi3ELi4ELi3EEES14_NSS_INS5_IJNSA_ILi8EEESF_EEENS5_IJSF_SB_EEEEEEEvS1A_EENS_8epilogue10collective18CollectiveEpilogueINS1I_23Sm100TmaWarpSpecializedILi4ELi2ELi16ELb1ELb0EEEJSG_NS5_IJNSS_ISE_SB_EENSS_INSA_ILi16EEESB_EEEEESH_SJ_SH_SJ_NS1I_6fusion15FusionCallbacksIS1M_NS1R_17LinearCombinationISH_fSH_fLNS_15FloatRoundStyleE2EEESG_S1Q_JEEENS4_5SM1004TMEM4LOAD26SM100_TMEM_LOAD_32dp32b16xESZ_NS10_INS11_ILi2ELi4ELi3EEES14_NSS_INS5_IJS1C_S1O_EEENS5_IJS1O_SB_EEEEEEENS4_39AutoVectorizingCopyWithAssumedAlignmentILi128EEENS4_14SM90_TMA_STOREES25_S27_S27_EEEvvEEEEvNT_6ParamsE,(.L_x_226 - _ZN7cutlass13device_kernelINS_4gemm6kernel13GemmUniversalIN4cute5tupleIJiiiiEEENS1_10collective13CollectiveMmaINS1_35MainloopSm100TmaUmmaWarpSpecializedILi6ELi2ELi4ENS5_IJNS4_1CILi1EEESB_SB_EEEEENS5_IJNSA_ILi128EEESE_NSA_ILi32EEEEEENS_10tfloat32_tENS5_IJSB_llEEESH_NS5_IJlSB_lEEENS4_8TiledMMAINS4_8MMA_AtomIJNS4_17SM100_MMA_TF32_SSISH_SH_fLi128ELi128ELNS4_4UMMA5MajorE1ELSO_0ELNSN_7ScaleInE0ELSP_0EEEEEENS4_6LayoutISC_NS5_IJNSA_ILi0EEEST_ST_EEEEENS5_IJNS4_10UnderscoreESW_SW_EEEEENS4_13SM90_TMA_LOADENS4_14ComposedLayoutINS4_7SwizzleILi2ELi5ELi2EEENS4_18smem_ptr_flag_bitsILi32EEENSS_INS5_IJSF_NSA_ILi4EEEEEENS5_IJSB_SF_EEEEEEEvNS4_8identityESZ_NS10_INS11_ILi3ELi4ELi3EEES14_NSS_INS5_IJNSA_ILi8EEESF_EEENS5_IJSF_SB_EEEEEEEvS1A_EENS_8epilogue10collective18CollectiveEpilogueINS1I_23Sm100TmaWarpSpecializedILi4ELi2ELi16ELb1ELb0EEEJSG_NS5_IJNSS_ISE_SB_EENSS_INSA_ILi16EEESB_EEEEESH_SJ_SH_SJ_NS1I_6fusion15FusionCallbacksIS1M_NS1R_17LinearCombinationISH_fSH_fLNS_15FloatRoundStyleE2EEESG_S1Q_JEEENS4_5SM1004TMEM4LOAD26SM100_TMEM_LOAD_32dp32b16xESZ_NS10_INS11_ILi2ELi4ELi3EEES14_NSS_INS5_IJS1C_S1O_EEENS5_IJS1O_SB_EEEEEEENS4_39AutoVectorizingCopyWithAssumedAlignmentILi128EEENS4_14SM90_TMA_STOREES25_S27_S27_EEEvvEEEEvNT_6ParamsE)
        .other          _ZN7cutlass13device_kernelINS_4gemm6kernel13GemmUniversalIN4cute5tupleIJiiiiEEENS1_10collective13CollectiveMmaINS1_35MainloopSm100TmaUmmaWarpSpecializedILi6ELi2ELi4ENS5_IJNS4_1CILi1EEESB_SB_EEEEENS5_IJNSA_ILi128EEESE_NSA_ILi32EEEEEENS_10tfloat32_tENS5_IJSB_llEEESH_NS5_IJlSB_lEEENS4_8TiledMMAINS4_8MMA_AtomIJNS4_17SM100_MMA_TF32_SSISH_SH_fLi128ELi128ELNS4_4UMMA5MajorE1ELSO_0ELNSN_7ScaleInE0ELSP_0EEEEEENS4_6LayoutISC_NS5_IJNSA_ILi0EEEST_ST_EEEEENS5_IJNS4_10UnderscoreESW_SW_EEEEENS4_13SM90_TMA_LOADENS4_14ComposedLayoutINS4_7SwizzleILi2ELi5ELi2EEENS4_18smem_ptr_flag_bitsILi32EEENSS_INS5_IJSF_NSA_ILi4EEEEEENS5_IJSB_SF_EEEEEEEvNS4_8identityESZ_NS10_INS11_ILi3ELi4ELi3EEES14_NSS_INS5_IJNSA_ILi8EEESF_EEENS5_IJSF_SB_EEEEEEEvS1A_EENS_8epilogue10collective18CollectiveEpilogueINS1I_23Sm100TmaWarpSpecializedILi4ELi2ELi16ELb1ELb0EEEJSG_NS5_IJNSS_ISE_SB_EENSS_INSA_ILi16EEESB_EEEEESH_SJ_SH_SJ_NS1I_6fusion15FusionCallbacksIS1M_NS1R_17LinearCombinationISH_fSH_fLNS_15FloatRoundStyleE2EEESG_S1Q_JEEENS4_5SM1004TMEM4LOAD26SM100_TMEM_LOAD_32dp32b16xESZ_NS10_INS11_ILi2ELi4ELi3EEES14_NSS_INS5_IJS1C_S1O_EEENS5_IJS1O_SB_EEEEEEENS4_39AutoVectorizingCopyWithAssumedAlignmentILi128EEENS4_14SM90_TMA_STOREES25_S27_S27_EEEvvEEEEvNT_6ParamsE,@"STO_CUDA_ENTRY STV_DEFAULT"
_ZN7cutlass13device_kernelINS_4gemm6kernel13GemmUniversalIN4cute5tupleIJiiiiEEENS1_10collective13CollectiveMmaINS1_35MainloopSm100TmaUmmaWarpSpecializedILi6ELi2ELi4ENS5_IJNS4_1CILi1EEESB_SB_EEEEENS5_IJNSA_ILi128EEESE_NSA_ILi32EEEEEENS_10tfloat32_tENS5_IJSB_llEEESH_NS5_IJlSB_lEEENS4_8TiledMMAINS4_8MMA_AtomIJNS4_17SM100_MMA_TF32_SSISH_SH_fLi128ELi128ELNS4_4UMMA5MajorE1ELSO_0ELNSN_7ScaleInE0ELSP_0EEEEEENS4_6LayoutISC_NS5_IJNSA_ILi0EEEST_ST_EEEEENS5_IJNS4_10UnderscoreESW_SW_EEEEENS4_13SM90_TMA_LOADENS4_14ComposedLayoutINS4_7SwizzleILi2ELi5ELi2EEENS4_18smem_ptr_flag_bitsILi32EEENSS_INS5_IJSF_NSA_ILi4EEEEEENS5_IJSB_SF_EEEEEEEvNS4_8identityESZ_NS10_INS11_ILi3ELi4ELi3EEES14_NSS_INS5_IJNSA_ILi8EEESF_EEENS5_IJSF_SB_EEEEEEEvS1A_EENS_8epilogue10collective18CollectiveEpilogueINS1I_23Sm100TmaWarpSpecializedILi4ELi2ELi16ELb1ELb0EEEJSG_NS5_IJNSS_ISE_SB_EENSS_INSA_ILi16EEESB_EEEEESH_SJ_SH_SJ_NS1I_6fusion15FusionCallbacksIS1M_NS1R_17LinearCombinationISH_fSH_fLNS_15FloatRoundStyleE2EEESG_S1Q_JEEENS4_5SM1004TMEM4LOAD26SM100_TMEM_LOAD_32dp32b16xESZ_NS10_INS11_ILi2ELi4ELi3EEES14_NSS_INS5_IJS1C_S1O_EEENS5_IJS1O_SB_EEEEEEENS4_39AutoVectorizingCopyWithAssumedAlignmentILi128EEENS4_14SM90_TMA_STOREES25_S27_S27_EEEvvEEEEvNT_6ParamsE:
[----:B------:R-:W1:Y:S01]  /*0000*/  LDC R1, c[0x0][0x37c] ;  /* 0x0000df00ff017b82 */ /* 0x000e620000000800 */
[----:B------:R-:W2:Y:S01]  /*0010*/  S2R R80, SR_TID.X ;  /* 0x0000000000507919 */ /* 0x000ea20000002100 */
[----:B------:R-:W3:Y:S01]  /*0020*/  LDCU.64 UR4, c[0x0][0x890] ;  /* 0x00011200ff0477ac */ /* 0x000ee20008000a00 */
[----:B------:R-:W-:Y:S02]  /*0030*/  PRMT R67, RZ, 0x7610, R67 ;  /* 0x00007610ff437816 */ /* 0x000fe40000000043 */
[----:B------:R-:W-:Y:S01]  /*0040*/  ELECT P5, URZ, PT ;  /* 0x0000000000ff782f */ /* 0x000fe200038a0000 */
[----:B------:R-:W4:Y:S01]  /*0050*/  LDCU.64 UR48, c[0x0][0x358] ;  /* 0x00006b00ff3077ac */ /* 0x000f220008000a00 */
[----:B---3--:R-:W-:-:S04]  /*0060*/  UISETP.NE.U32.AND UP0, UPT, UR4, URZ, UPT ;  /* 0x000000ff0400728c */ /* 0x008fc8000bf05070 */
[----:B------:R-:W-:Y:S01]  /*0070*/  UISETP.NE.AND.EX UP0, UPT, UR5, URZ, UPT, UP0 ;  /* 0x000000ff0500728c */ /* 0x000fe2000bf05300 */
[----:B--2---:R-:W-:-:S05]  /*0080*/  SHF.R.U32.HI R72, RZ, 0x5, R80 ;  /* 0x00000005ff487819 */ /* 0x004fca0000011650 */
[----:B------:R-:W2:Y:S02]  /*0090*/  SHFL.IDX PT, R0, R72, RZ, 0x1f ;  /* 0x00001fff48007589 */ /* 0x000ea400000e0000 */
[----:B--2---:R-:W-:Y:S01]  /*00a0*/  R2UR UR8, R0 ;  /* 0x00000000000872ca */ /* 0x004fe200000e0000 */
[----:B-1--4-:R-:W-:-:S14]  /*00b0*/  BRA.U UP0, `(.L_x_0) ;  /* 0x00000001002c7547 */ /* 0x012fdc000b800000 */
[----:B------:R-:W1:Y:S02]  /*00c0*/  LDCU.64 UR6, c[0x0][0x888] ;  /* 0x00011100ff0677ac */ /* 0x000e640008000a00 */
[----:B-1----:R-:W-:-:S04]  /*00d0*/  UISETP.NE.U32.AND UP0, UPT, UR6, URZ, UPT ;  /* 0x000000ff0600728c */ /* 0x002fc8000bf05070 */
[----:B------:R-:W-:-:S09]  /*00e0*/  UISETP.NE.AND.EX UP0, UPT, UR7, URZ, UPT, UP0 ;  /* 0x000000ff0700728c */ /* 0x000fd2000bf05300 */
[----:B------:R-:W-:Y:S05]  /*00f0*/  BRA.U !UP0, `(.L_x_1) ;  /* 0x0000000108107547 */ /* 0x000fea000b800000 */
[----:B------:R-:W1:Y:S02]  /*0100*/  LDC.64 R2, c[0x0][0x888] ;  /* 0x00022200ff027b82 */ /* 0x000e640000000a00 */
[----:B-1----:R1:W5:Y:S01]  /*0110*/  LDG.E R35, desc[UR48][R2.64] ;  /* 0x0000003002237981 */ /* 0x002362000c1e1900 */
[----:B------:R-:W-:Y:S01]  /*0120*/  HFMA2 R67, -RZ, RZ, 0, 5.9604644775390625e-08 ;  /* 0x00000001ff437431 */ /* 0x000fe200000001ff */
[----:B------:R-:W-:Y:S05]  /*0130*/  BRA `(.L_x_0) ;  /* 0x00000000000c7947 */ /* 0x000fea0003800000 */
.L_x_1:
[----:B------:R-:W1:Y:S01]  /*0140*/  LDCU UR6, c[0x0][0x880] ;  /* 0x00011000ff0677ac */ /* 0x000e620008000800 */
[----:B------:R-:W-:Y:S01]  /*0150*/  HFMA2 R67, -RZ, RZ, 0, 5.9604644775390625e-08 ;  /* 0x00000001ff437431 */ /* 0x000fe200000001ff */
[----:B-1----:R-:W-:-:S07]  /*0160*/  MOV R35, UR6 ;  /* 0x0000000600237c02 */ /* 0x002fce0008000f00 */
.L_x_0:
[----:B------:R-:W2:Y:S02]  /*0170*/  LDCU.64 UR6, c[0x0][0x8b0] ;  /* 0x00011600ff0677ac */ /* 0x000ea40008000a00 */
[----:B--2---:R-:W-:-:S04]  /*0180*/  UISETP.NE.U32.AND UP0, UPT, UR6, URZ, UPT ;  /* 0x000000ff0600728c */ /* 0x004fc8000bf05070 */
[----:B------:R-:W-:-:S09]  /*0190*/  UISETP.NE.AND.EX UP0, UPT, UR7, URZ, UPT, UP0 ;  /* 0x000000ff0700728c */ /* 0x000fd2000bf05300 */
[----:B------:R-:W-:Y:S05]  /*01a0*/  BRA.U UP0, `(.L_x_2) ;  /* 0x0000000100247547 */ /* 0x000fea000b800000 */
[----:B------:R-:W2:Y:S02]  /*01b0*/  LDCU.64 UR6, c[0x0][0x8a8] ;  /* 0x00011500ff0677ac */ /* 0x000ea40008000a00 */
[----:B--2---:R-:W-:-:S04]  /*01c0*/  UISETP.NE.U32.AND UP0, UPT, UR6, URZ, UPT ;  /* 0x000000ff0600728c */ /* 0x004fc8000bf05070 */
[----:B------:R-:W-:-:S09]  /*01d0*/  UISETP.NE.AND.EX UP0, UPT, UR7, URZ, UPT, UP0 ;  /* 0x000000ff0700728c */ /* 0x000fd2000bf05300 */
[----:B------:R-:W-:Y:S05]  /*01e0*/  BRA.U !UP0, `(.L_x_3) ;  /* 0x00000001080c7547 */ /* 0x000fea000b800000 */
[----:B------:R-:W2:Y:S02]  /*01f0*/  LDC.64 R32, c[0x0][0x8a8] ;  /* 0x00022a00ff207b82 */ /* 0x000ea40000000a00 */
[----:B--2---:R2:W5:Y:S01]  /*0200*/  LDG.E R32, desc[UR48][R32.64] ;  /* 0x0000003020207981 */ /* 0x004562000c1e1900 */
[----:B------:R-:W-:Y:S05]  /*0210*/  BRA `(.L_x_2) ;  /* 0x0000000000087947 */ /* 0x000fea0003800000 */
.L_x_3:
[----:B------:R-:W2:Y:S02]  /*0220*/  LDCU UR6, c[0x0][0x8a0] ;  /* 0x00011400ff0677ac */ /* 0x000ea40008000800 */
[----:B--2---:R-:W-:Y:S02]  /*0230*/  MOV R32, UR6 ;  /* 0x0000000600207c02 */ /* 0x004fe40008000f00 */
.L_x_2:
[----:B------:R-:W-:Y:S01]  /*0240*/  IMAD.U32 R0, RZ, RZ, UR8 ;  /* 0x00000008ff007e24 */ /* 0x000fe2000f8e00ff */
[----:B------:R-:W-:Y:S04]  /*0250*/  BSSY.RECONVERGENT B0, `(.L_x_4) ;  /* 0x000000c000007945 */ /* 0x000fe80003800200 */
[C---:B------:R-:W-:Y:S02]  /*0260*/  ISETP.NE.OR P1, PT, R0.reuse, 0x1, !P5 ;  /* 0x000000010000780c */ /* 0x040fe40006f25670 */
[----:B------:R-:W-:-:S11]  /*0270*/  ISETP.NE.OR P0, PT, R0, 0x3, !P5 ;  /* 0x000000030000780c */ /* 0x000fd60006f05670 */
[----:B------:R-:W-:Y:S05]  /*0280*/  @P1 BRA `(.L_x_5) ;  /* 0x0000000000201947 */ /* 0x000fea0003800000 */
[----:B------:R-:W3:Y:S02]  /*0290*/  LDCU.64 UR6, c[0x0][0x348] ;  /* 0x00006900ff0677ac */ /* 0x000ee40008000a00 */
[----:B---3--:R-:W-:Y:S02]  /*02a0*/  UIADD3 UR10, UP1, UPT, UR6, 0x80, URZ ;  /* 0x00000080060a7890 */ /* 0x008fe4000ff3e0ff */
[----:B------:R-:W-:Y:S02]  /*02b0*/  UIADD3 UR6, UP0, UPT, UR6, 0x180, URZ ;  /* 0x0000018006067890 */ /* 0x000fe4000ff1e0ff */
[----:B------:R-:W-:Y:S02]  /*02c0*/  UIADD3.X UR11, UPT, UPT, URZ, UR7, URZ, UP1, !UPT ;  /* 0x00000007ff0b7290 */ /* 0x000fe40008ffe4ff */
[----:B------:R-:W-:-:S07]  /*02d0*/  UIADD3.X UR7, UPT, UPT, URZ, UR7, URZ, UP0, !UPT ;  /* 0x00000007ff077290 */ /* 0x000fce00087fe4ff */
[----:B------:R3:W-:Y:S02]  /*02e0*/  UTMACCTL.PF [UR10] ;  /* 0x000000000a0079b9 */ /* 0x0007e40008040000 */
[----:B------:R3:W-:Y:S02]  /*02f0*/  UTMACCTL.PF [UR6] ;  /* 0x00000000060079b9 */ /* 0x0007e40008040000 */
[----:B---3--:R-:W-:Y:S01]  /*0300*/  NOP ;  /* 0x0000000000007918 */ /* 0x008fe20000000000 */
.L_x_5:
[----:B------:R-:W-:Y:S05]  /*0310*/  BSYNC.RECONVERGENT B0 ;  /* 0x0000000000007941 */ /* 0x000fea0003800200 */
.L_x_4:
[----:B------:R-:W-:Y:S04]  /*0320*/  BSSY.RECONVERGENT B0, `(.L_x_6) ;  /* 0x000000a000007945 */ /* 0x000fe80003800200 */
        /* <DEDUP_REMOVED lines=9> */
.L_x_7:
[----:B------:R-:W-:Y:S05]  /*03c0*/  BSYNC.RECONVERGENT B0 ;  /* 0x0000000000007941 */ /* 0x000fea0003800200 */
.L_x_6:
[----:B------:R-:W3:Y:S01]  /*03d0*/  LDCU.64 UR6, c[0x0][0x888] ;  /* 0x00011100ff0677ac */ /* 0x000ee20008000a00 */
[----:B------:R-:W-:Y:S02]  /*03e0*/  UISETP.EQ.U32.AND UP1, UPT, UR4, URZ, UPT ;  /* 0x000000ff0400728c */ /* 0x000fe4000bf22070 */
[----:B------:R-:W-:Y:S02]  /*03f0*/  UPLOP3.LUT UP2, UPT, UPT, UPT, UPT, 0x80, 0x8 ;  /* 0x000000000008789c */ /* 0x000fe40003f4f070 */
[----:B---3--:R-:W-:-:S04]  /*0400*/  UISETP.NE.U32.AND UP0, UPT, UR6, URZ, UPT ;  /* 0x000000ff0600728c */ /* 0x008fc8000bf05070 */
[----:B------:R-:W-:-:S04]  /*0410*/  UISETP.NE.AND.EX UP0, UPT, UR7, URZ, UPT, UP0 ;  /* 0x000000ff0700728c */ /* 0x000fc8000bf05300 */
[----:B------:R-:W-:-:S04]  /*0420*/  UISETP.EQ.OR.EX UP3, UPT, UR5, URZ, !UP0, UP1 ;  /* 0x000000ff0500728c */ /* 0x000fc8000c762710 */
[----:B------:R-:W-:-:S05]  /*0430*/  UP2UR UR50, UPR, URZ, 0x8 ;  /* 0x00000008ff327883 */ /* 0x000fca0008000000 */
[----:B------:R-:W-:Y:S07]  /*0440*/  BRA.U !UP3, `(.L_x_8) ;  /* 0x000000010b207547 */ /* 0x000fee000b800000 */
[----:B------:R-:W-:Y:S01]  /*0450*/  UISETP.NE.U32.AND UP2, UPT, UR4, URZ, UPT ;  /* 0x000000ff0400728c */ /* 0x000fe2000bf45070 */
[----:B-----5:R-:W-:Y:S01]  /*0460*/  FSETP.NEU.AND P0, PT, R35, RZ, PT ;  /* 0x000000ff2300720b */ /* 0x020fe20003f0d000 */
[----:B------:R-:W-:Y:S02]  /*0470*/  USEL UR4, URZ, 0xffffffff, UP0 ;  /* 0xffffffffff047887 */ /* 0x000fe40008000000 */
[----:B------:R-:W-:-:S10]  /*0480*/  UISETP.NE.AND.EX UP2, UPT, UR5, URZ, UPT, UP2 ;  /* 0x000000ff0500728c */ /* 0x000fd4000bf45320 */
[----:B------:R-:W-:Y:S01]  /*0490*/  VOTEU.ANY UP1, P0 ;  /* 0x0000000000ff7886 */ /* 0x000fe20000020100 */
[----:B------:R-:W-:-:S04]  /*04a0*/  @!UP2 USEL UR4, URZ, 0xffffffff, UP1 ;  /* 0xffffffffff04a887 */ /* 0x000fc80008800000 */
[----:B------:R-:W-:-:S04]  /*04b0*/  ULOP3.LUT UR4, UR4, 0x1, URZ, 0xc0, !UPT ;  /* 0x0000000104047892 */ /* 0x000fc8000f8ec0ff */
[----:B------:R-:W-:-:S11]  /*04c0*/  UISETP.NE.U32.AND UP2, UPT, UR4, 0x1, UPT ;  /* 0x000000010400788c */ /* 0x000fd6000bf45070 */
.L_x_8:
[----:B-1----:R-:W1:Y:S01]  /*04d0*/  SHFL.IDX PT, R2, R72, RZ, 0x1f ;  /* 0x00001fff48027589 */ /* 0x002e6200000e0000 */
[----:B------:R-:W-:-:S04]  /*04e0*/  UISETP.NE.AND UP1, UPT, UR8, 0x2, UPT ;  /* 0x000000020800788c */ /* 0x000fc8000bf25270 */
[----:B------:R-:W-:Y:S01]  /*04f0*/  USEL UR6, URZ, 0x1, UP1 ;  /* 0x00000001ff067887 */ /* 0x000fe20008800000 */
[----:B-1----:R-:W-:-:S13]  /*0500*/  ISETP.NE.AND P0, PT, R2, RZ, PT ;  /* 0x000000ff0200720c */ /* 0x002fda0003f05270 */
[----:B------:R-:W-:Y:S05]  /*0510*/  @P0 BRA `(.L_x_9) ;  /* 0x0000000000580947 */ /* 0x000fea0003800000 */
[----:B------:R-:W1:Y:S01]  /*0520*/  S2UR UR5, SR_CgaCtaId ;  /* 0x00000000000579c3 */ /* 0x000e620000008800 */
[----:B------:R-:W-:Y:S01]  /*0530*/  UMOV UR7, 0x400 ;  /* 0x0000040000077882 */ /* 0x000fe20000000000 */
[----:B------:R-:W-:Y:S01]  /*0540*/  UMOV UR4, 0x1 ;  /* 0x0000000100047882 */ /* 0x000fe20000000000 */
[----:B------:R-:W-:Y:S01]  /*0550*/  ELECT P0, URZ, PT ;  /* 0x0000000000ff782f */ /* 0x000fe20003800000 */
[----:B------:R-:W-:-:S04]  /*0560*/  UIADD3 UR10, UPT, UPT, -UR4, 0x100000, URZ ;  /* 0x00100000040a7890 */ /* 0x000fc8000fffe1ff */
[----:B------:R-:W-:Y:S02]  /*0570*/  USHF.L.U32 UR11, UR10, 0xb, URZ ;  /* 0x0000000b0a0b7899 */ /* 0x000fe400080006ff */
[----:B------:R-:W-:Y:S02]  /*0580*/  USHF.L.U32 UR10, UR10, 0x1, URZ ;  /* 0x000000010a0a7899 */ /* 0x000fe400080006ff */
[----:B-1----:R-:W-:Y:S01]  /*0590*/  ULEA UR5, UR5, UR7, 0x18 ;  /* 0x0000000705057291 */ /* 0x002fe2000f8ec0ff */
[----:B------:R-:W1:Y:S11]  /*05a0*/  FENCE.VIEW.ASYNC.S ;  /* 0x00000000000073c6 */ /* 0x000e760000000000 */
[----:B-1----:R1:W3:Y:S01]  /*05b0*/  SYNCS.EXCH.64 URZ, [UR5], UR10 ;  /* 0x0000000a05ff75b2 */ /* 0x0022e20008000100 */
[----:B------:R1:W4:Y:S01]  /*05c0*/  SYNCS.EXCH.64 URZ, [UR5+0x30], UR10 ;  /* 0x0000300a05ff75b2 */ /* 0x0003220008000100 */
[----:B------:R1:W1:Y:S01]  /*05d0*/  SYNCS.EXCH.64 URZ, [UR5+0x8], UR10 ;  /* 0x0000080a05ff75b2 */ /* 0x0002620008000100 */
        /* <DEDUP_REMOVED lines=9> */
[----:B------:R-:W-:Y:S01]  /*0670*/  NOP ;  /* 0x0000000000007918 */ /* 0x000fe20000000000 */
.L_x_9:
[----:B------:R-:W2:Y:S01]  /*0680*/  SHFL.IDX PT, R2, R72, RZ, 0x1f ;  /* 0x00001fff48027589 */ /* 0x000ea200000e0000 */
[----:B------:R-:W-:Y:S01]  /*0690*/  NOP ;  /* 0x0000000000007918 */ /* 0x000fe20000000000 */
[----:B--2---:R-:W-:-:S13]  /*06a0*/  ISETP.NE.AND P0, PT, R2, 0x1, PT ;  /* 0x000000010200780c */ /* 0x004fda0003f05270 */
[----:B------:R-:W-:Y:S05]  /*06b0*/  @P0 BRA `(.L_x_10) ;  /* 0x0000000000580947 */ /* 0x000fea0003800000 */
[----:B------:R-:W2:Y:S01]  /*06c0*/  S2UR UR7, SR_CgaCtaId ;  /* 0x00000000000779c3 */ /* 0x000ea20000008800 */
[----:B------:R-:W-:Y:S01]  /*06d0*/  UMOV UR9, 0x400 ;  /* 0x0000040000097882 */ /* 0x000fe20000000000 */
[----:B-1----:R-:W-:Y:S01]  /*06e0*/  UMOV UR5, 0x20 ;  /* 0x0000002000057882 */ /* 0x002fe20000000000 */
[----:B------:R-:W-:Y:S01]  /*06f0*/  UMOV UR4, 0x80 ;  /* 0x0000008000047882 */ /* 0x000fe20000000000 */
[----:B------:R-:W-:-:S04]  /*0700*/  UIADD3 UR10, UPT, UPT, -UR5, 0x100000, URZ ;  /* 0x00100000050a7890 */ /* 0x000fc8000fffe1ff */
[----:B------:R-:W-:Y:S02]  /*0710*/  USHF.L.U32 UR11, UR10, 0xb, URZ ;  /* 0x0000000b0a0b7899 */ /* 0x000fe400080006ff */
[----:B------:R-:W-:Y:S02]  /*0720*/  USHF.L.U32 UR10, UR10, 0x1, URZ ;  /* 0x000000010a0a7899 */ /* 0x000fe400080006ff */
[----:B------:R-:W-:-:S04]  /*0730*/  UIADD3 UR4, UPT, UPT, -UR4, 0x100000, URZ ;  /* 0x0010000004047890 */ /* 0x000fc8000fffe1ff */
[----:B------:R-:W-:Y:S02]  /*0740*/  USHF.L.U32 UR5, UR4, 0xb, URZ ;  /* 0x0000000b04057899 */ /* 0x000fe400080006ff */
[----:B------:R-:W-:Y:S01]  /*0750*/  USHF.L.U32 UR4, UR4, 0x1, URZ ;  /* 0x0000000104047899 */ /* 0x000fe200080006ff */
[----:B------:R-:W-:Y:S01]  /*0760*/  ELECT P0, URZ, PT ;  /* 0x0000000000ff782f */ /* 0x000fe20003800000 */
[----:B--2---:R-:W-:Y:S01]  /*0770*/  ULEA UR7, UR7, UR9, 0x18 ;  /* 0x0000000907077291 */ /* 0x004fe2000f8ec0ff */
[----:B------:R-:W1:Y:S11]  /*0780*/  FENCE.VIEW.ASYNC.S ;  /* 0x00000000000073c6 */ /* 0x000e760000000000 */
[----:B-1----:R2:W1:Y:S01]  /*0790*/  SYNCS.EXCH.64 URZ, [UR7+0x60], UR10 ;  /* 0x0000600a07ff75b2 */ /* 0x0024620008000100 */
[----:B------:R2:W1:Y:S01]  /*07a0*/  SYNCS.EXCH.64 URZ, [UR7+0x80], UR4 ;  /* 0x0000800407ff75b2 */ /* 0x0004620008000100 */
[----:B------:R2:W1:Y:S01]  /*07b0*/  SYNCS.EXCH.64 URZ, [UR7+0x68], UR10 ;  /* 0x0000680a07ff75b2 */ /* 0x0004620008000100 */
[----:B------:R2:W1:Y:S01]  /*07c0*/  SYNCS.EXCH.64 URZ, [UR7+0x88], UR4 ;  /* 0x0000880407ff75b2 */ /* 0x0004620008000100 */
[----:B------:R2:W1:Y:S01]  /*07d0*/  SYNCS.EXCH.64 URZ, [UR7+0x70], UR10 ;  /* 0x0000700a07ff75b2 */ /* 0x0004620008000100 */
[----:B------:R2:W1:Y:S01]  /*07e0*/  SYNCS.EXCH.64 URZ, [UR7+0x90], UR4 ;  /* 0x0000900407ff75b2 */ /* 0x0004620008000100 */
[----:B------:R2:W1:Y:S01]  /*07f0*/  SYNCS.EXCH.64 URZ, [UR7+0x78], UR10 ;  /* 0x0000780a07ff75b2 */ /* 0x0004620008000100 */
[----:B------:R2:W1:Y:S02]  /*0800*/  SYNCS.EXCH.64 URZ, [UR7+0x98], UR4 ;  /* 0x0000980407ff75b2 */ /* 0x0004640008000100 */
[----:B--2---:R-:W-:Y:S01]  /*0810*/  NOP ;  /* 0x0000000000007918 */ /* 0x004fe20000000000 */
.L_x_10:
[----:B------:R-:W2:Y:S01]  /*0820*/  SHFL.IDX PT, R2, R72, RZ, 0x1f ;  /* 0x00001fff48027589 */ /* 0x000ea200000e0000 */
[----:B------:R-:W-:Y:S01]  /*0830*/  NOP ;  /* 0x0000000000007918 */ /* 0x000fe20000000000 */
[----:B--2---:R-:W-:-:S13]  /*0840*/  ISETP.NE.AND P0, PT, R2, 0x3, PT ;  /* 0x000000030200780c */ /* 0x004fda0003f05270 */
[----:B------:R-:W-:Y:S05]  /*0850*/  @P0 BRA `(.L_x_11) ;  /* 0x0000000000300947 */ /* 0x000fea0003800000 */
[----:B-1----:R-:W1:Y:S01]  /*0860*/  S2UR UR5, SR_CgaCtaId ;  /* 0x00000000000579c3 */ /* 0x002e620000008800 */
        /* <DEDUP_REMOVED lines=8> */
[----:B-1----:R2:W1:Y:S01]  /*08f0*/  SYNCS.EXCH.64 URZ, [UR5+0xa0], UR10 ;  /* 0x0000a00a05ff75b2 */ /* 0x0024620008000100 */
[----:B------:R2:W1:Y:S02]  /*0900*/  SYNCS.EXCH.64 URZ, [UR5+0xa8], UR10 ;  /* 0x0000a80a05ff75b2 */ /* 0x0004640008000100 */
[----:B--2---:R-:W-:Y:S01]  /*0910*/  NOP ;  /* 0x0000000000007918 */ /* 0x004fe20000000000 */
.L_x_11:
[----:B------:R-:W2:Y:S01]  /*0920*/  SHFL.IDX PT, R2, R72, RZ, 0x1f ;  /* 0x00001fff48027589 */ /* 0x000ea200000e0000 */
[----:B------:R-:W-:Y:S01]  /*0930*/  NOP ;  /* 0x0000000000007918 */ /* 0x000fe20000000000 */
[----:B--2---:R-:W-:-:S13]  /*0940*/  ISETP.NE.AND P0, PT, R2, 0x4, PT ;  /* 0x000000040200780c */ /* 0x004fda0003f05270 */
[----:B------:R-:W-:Y:S05]  /*0950*/  @P0 BRA `(.L_x_12) ;  /* 0x00000000004c0947 */ /* 0x000fea0003800000 */
[----:B-1----:R-:W1:Y:S01]  /*0960*/  S2UR UR5, SR_CgaCtaId ;  /* 0x00000000000579c3 */ /* 0x002e620000008800 */
[----:B------:R-:W-:Y:S01]  /*0970*/  UMOV UR9, 0x100 ;  /* 0x0000010000097882 */ /* 0x000fe20000000000 */
[----:B------:R-:W-:Y:S01]  /*0980*/  UMOV UR7, 0x400 ;  /* 0x0000040000077882 */ /* 0x000fe20000000000 */
[----:B------:R-:W-:Y:S01]  /*0990*/  USEL UR9, UR9, 0xe0, UP2 ;  /* 0x000000e009097887 */ /* 0x000fe20009000000 */
[----:B------:R-:W-:Y:S01]  /*09a0*/  UMOV UR4, 0x1 ;  /* 0x0000000100047882 */ /* 0x000fe20000000000 */
[----:B------:R-:W-:Y:S01]  /*09b0*/  ELECT P0, URZ, PT ;  /* 0x0000000000ff782f */ /* 0x000fe20003800000 */
[----:B------:R-:W-:-:S04]  /*09c0*/  UIADD3 UR10, UPT, UPT, -UR4, 0x100000, URZ ;  /* 0x00100000040a7890 */ /* 0x000fc8000fffe1ff */
[----:B------:R-:W-:Y:S02]  /*09d0*/  USHF.L.U32 UR11, UR10, 0xb, URZ ;  /* 0x0000000b0a0b7899 */ /* 0x000fe400080006ff */
[----:B------:R-:W-:Y:S02]  /*09e0*/  USHF.L.U32 UR10, UR10, 0x1, URZ ;  /* 0x000000010a0a7899 */ /* 0x000fe400080006ff */
[----:B------:R-:W-:-:S04]  /*09f0*/  UIADD3 UR12, UPT, UPT, -UR9, 0x100000, URZ ;  /* 0x00100000090c7890 */ /* 0x000fc8000fffe1ff */
[----:B------:R-:W-:Y:S02]  /*0a00*/  USHF.L.U32 UR13, UR12, 0xb, URZ ;  /* 0x0000000b0c0d7899 */ /* 0x000fe400080006ff */
[----:B------:R-:W-:Y:S02]  /*0a10*/  USHF.L.U32 UR12, UR12, 0x1, URZ ;  /* 0x000000010c0c7899 */ /* 0x000fe400080006ff */
[----:B-1----:R-:W-:Y:S01]  /*0a20*/  ULEA UR5, UR5, UR7, 0x18 ;  /* 0x0000000705057291 */ /* 0x002fe2000f8ec0ff */
[----:B------:R-:W1:Y:S11]  /*0a30*/  FENCE.VIEW.ASYNC.S ;  /* 0x00000000000073c6 */ /* 0x000e760000000000 */
[----:B-1----:R2:W1:Y:S01]  /*0a40*/  SYNCS.EXCH.64 URZ, [UR5+0xb0], UR10 ;  /* 0x0000b00a05ff75b2 */ /* 0x0024620008000100 */
[----:B------:R2:W1:Y:S01]  /*0a50*/  SYNCS.EXCH.64 URZ, [UR5+0xc0], UR12 ;  /* 0x0000c00c05ff75b2 */ /* 0x0004620008000100 */
[----:B------:R2:W1:Y:S01]  /*0a60*/  SYNCS.EXCH.64 URZ, [UR5+0xb8], UR10 ;  /* 0x0000b80a05ff75b2 */ /* 0x0004620008000100 */
[----:B------:R2:W1:Y:S02]  /*0a70*/  SYNCS.EXCH.64 URZ, [UR5+0xc8], UR12 ;  /* 0x0000c80c05ff75b2 */ /* 0x0004640008000100 */
[----:B--2---:R-:W-:Y:S01]  /*0a80*/  NOP ;  /* 0x0000000000007918 */ /* 0x004fe20000000000 */
.L_x_12:
        /* <DEDUP_REMOVED lines=26> */
.L_x_13:
        /* <DEDUP_REMOVED lines=18> */
.L_x_14:
[----:B-1----:R-:W1:Y:S01]  /*0d50*/  S2UR UR5, SR_CTAID.X ;  /* 0x00000000000579c3 */ /* 0x002e620000002500 */
[----:B------:R-:W-:-:S05]  /*0d60*/  CS2R.32 R68, SR_CgaSize ;  /* 0x0000000000447805 */ /* 0x000fca0000008a00 */
[----:B------:R-:W-:-:S05]  /*0d70*/  IMAD R68, R68, -0xa0, RZ ;  /* 0xffffff6044447824 */ /* 0x000fca00078e02ff */
[----:B------:R-:W-:-:S14]  /*0d80*/  R2UR UR9, R68 ;  /* 0x00000000440972ca */ /* 0x000fdc00000e0000 */
[----:B------:R-:W2:Y:S01]  /*0d90*/  LDCU UR9, c[0x0][UR9+0x2b0] ;  /* 0x00005600090977ac */ /* 0x000ea20008000800 */
[----:B------:R-:W-:Y:S01]  /*0da0*/  NOP ;  /* 0x0000000000007918 */ /* 0x000fe20000000000 */
[----:B------:R-:W-:-:S05]  /*0db0*/  CS2R.32 R68, SR_CgaSize ;  /* 0x0000000000447805 */ /* 0x000fca0000008a00 */
[----:B------:R-:W-:-:S05]  /*0dc0*/  IMAD R68, R68, -0xa0, RZ ;  /* 0xffffff6044447824 */ /* 0x000fca00078e02ff */
[----:B------:R-:W-:-:S14]  /*0dd0*/  R2UR UR7, R68 ;  /* 0x00000000440772ca */ /* 0x000fdc00000e0000 */
[----:B------:R-:W3:Y:S01]  /*0de0*/  LDCU UR7, c[0x0][UR7+0x2b4] ;  /* 0x00005680070777ac */ /* 0x000ee20008000800 */
[----:B------:R-:W4:Y:S08]  /*0df0*/  S2UR UR4, SR_CTAID.Y ;  /* 0x00000000000479c3 */ /* 0x000f300000002600 */
[----:B------:R-:W3:Y:S01]  /*0e00*/  LDC R9, c[0x0][0xb24] ;  /* 0x0002c900ff097b82 */ /* 0x000ee20000000800 */
[----:B-1----:R-:W-:-:S02]  /*0e10*/  I2FP.F32.U32 R4, UR5 ;  /* 0x0000000500047c45 */ /* 0x002fc40008201000 */
[----:B------:R-:W-:-:S05]  /*0e20*/  CS2R.32 R5, SR_CgaSize ;  /* 0x0000000000057805 */ /* 0x000fca0000008a00 */
[----:B------:R-:W-:-:S06]  /*0e30*/  IMAD R5, R5, -0xa0, RZ ;  /* 0xffffff6005057824 */ /* 0x000fcc00078e02ff */
[----:B------:R-:W1:Y:S01]  /*0e40*/  LDC R5, c[0x0][R5+0x2a0] ;  /* 0x0000a80005057b82 */ /* 0x000e620000000800 */
[----:B------:R-:W-:Y:S01]  /*0e50*/  MOV R21, UR5 ;  /* 0x0000000500157c02 */ /* 0x000fe20008000f00 */
[----:B--2---:R-:W-:Y:S01]  /*0e60*/  FMUL R4, R4, UR9 ;  /* 0x0000000904047c20 */ /* 0x004fe20008400000 */
[----:B----4-:R-:W-:Y:S02]  /*0e70*/  I2FP.F32.U32 R2, UR4 ;  /* 0x0000000400027c45 */ /* 0x010fe40008201000 */
[----:B------:R-:W-:-:S05]  /*0e80*/  CS2R.32 R3, SR_CgaSize ;  /* 0x0000000000037805 */ /* 0x000fca0000008a00 */
[----:B------:R-:W-:-:S06]  /*0e90*/  IMAD R3, R3, -0xa0, RZ ;  /* 0xffffff6003037824 */ /* 0x000fcc00078e02ff */
[----:B------:R-:W2:Y:S01]  /*0ea0*/  LDC R3, c[0x0][R3+0x2a4] ;  /* 0x0000a90003037b82 */ /* 0x000ea20000000800 */
[----:B------:R-:W4:Y:S01]  /*0eb0*/  F2I.U32.TRUNC.NTZ R68, R4 ;  /* 0x0000000400447305 */ /* 0x000f22000020f000 */
[----:B------:R-:W-:Y:S01]  /*0ec0*/  MOV R20, UR4 ;  /* 0x0000000400147c02 */ /* 0x000fe20008000f00 */
[----:B---3--:R-:W-:-:S05]  /*0ed0*/  FMUL R2, R2, UR7 ;  /* 0x0000000702027c20 */ /* 0x008fca0008400000 */
[----:B------:R-:W-:Y:S01]  /*0ee0*/  BAR.SYNC.DEFER_BLOCKING 0x0 ;  /* 0x0000000000007b1d */ /* 0x000fe20000010000 */
[----:B------:R-:W-:-:S05]  /*0ef0*/  ISETP.GE.AND P0, PT, R9, 0x1, PT ;  /* 0x000000010900780c */ /* 0x000fca0003f06270 */
[----:B------:R-:W3:Y:S02]  /*0f00*/  F2I.U32.TRUNC.NTZ R66, R2 ;  /* 0x0000000200427305 */ /* 0x000ee4000020f000 */
[----:B------:R-:W2:Y:S01]  /*0f10*/  S2UR UR44, SR_CTAID.Z ;  /* 0x00000000002c79c3 */ /* 0x000ea20000002700 */
[----:B----4-:R-:W-:-:S05]  /*0f20*/  IADD3 R68, PT, PT, -R68, RZ, RZ ;  /* 0x000000ff44447210 */ /* 0x010fca0007ffe1ff */
[----:B-1----:R-:W-:Y:S01]  /*0f30*/  IMAD R68, R5, R68, UR5 ;  /* 0x0000000505447e24 */ /* 0x002fe2000f8e0244 */
[----:B---3--:R-:W-:-:S05]  /*0f40*/  IADD3 R66, PT, PT, -R66, RZ, RZ ;  /* 0x000000ff42427210 */ /* 0x008fca0007ffe1ff */
[----:B--2---:R-:W-:Y:S01]  /*0f50*/  IMAD R66, R3, R66, UR4 ;  /* 0x0000000403427e24 */ /* 0x004fe2000f8e0242 */
[----:B------:R-:W-:Y:S06]  /*0f60*/  @!P0 BRA `(.L_x_15) ;  /* 0x0000000000b88947 */ /* 0x000fec0003800000 */
[----:B------:R-:W1:Y:S01]  /*0f70*/  LDC.64 R4, c[0x0][0xb18] ;  /* 0x0002c600ff047b82 */ /* 0x000e620000000a00 */
[----:B------:R-:W-:-:S07]  /*0f80*/  ISETP.NE.AND P0, PT, R9, 0x1, PT ;  /* 0x000000010900780c */ /* 0x000fce0003f05270 */
[----:B------:R-:W2:Y:S08]  /*0f90*/  LDC R10, c[0x0][0xb0c] ;  /* 0x0002c300ff0a7b82 */ /* 0x000eb00000000800 */
[----:B------:R-:W3:Y:S08]  /*0fa0*/  LDC R11, c[0x0][0x370] ;  /* 0x0000dc00ff0b7b82 */ /* 0x000ef00000000800 */
[----:B------:R-:W4:Y:S01]  /*0fb0*/  LDC R12, c[0x0][0x374] ;  /* 0x0000dd00ff0c7b82 */ /* 0x000f220000000800 */
[----:B-1----:R-:W-:-:S07]  /*0fc0*/  ISETP.NE.AND P1, PT, R4, 0x1, PT ;  /* 0x000000010400780c */ /* 0x002fce0003f25270 */
[----:B------:R-:W3:Y:S01]  /*0fd0*/  LDC.64 R6, c[0x0][0xb10] ;  /* 0x0002c400ff067b82 */ /* 0x000ee20000000a00 */
[----:B--2---:R-:W-:-:S07]  /*0fe0*/  ISETP.NE.AND P2, PT, R10, 0x1, PT ;  /* 0x000000010a00780c */ /* 0x004fce0003f45270 */
[----:B------:R-:W1:Y:S08]  /*0ff0*/  LDC R8, c[0x0][0xb20] ;  /* 0x0002c800ff087b82 */ /* 0x000e700000000800 */
[----:B------:R-:W2:Y:S01]  /*1000*/  LDC.64 R2, c[0x0][0xb28] ;  /* 0x0002ca00ff027b82 */ /* 0x000ea20000000a00 */
[----:B----4-:R-:W-:-:S04]  /*1010*/  IMAD.HI.U32 R13, R12, R5, RZ ;  /* 0x000000050c0d7227 */ /* 0x010fc800078e00ff */
[----:B------:R-:W-:-:S04]  /*1020*/  IMAD.HI.U32 R5, R20, R5, RZ ;  /* 0x0000000514057227 */ /* 0x000fc800078e00ff */
[----:B---3--:R-:W-:-:S04]  /*1030*/  IMAD.HI.U32 R14, R11, R6, RZ ;  /* 0x000000060b0e7227 */ /* 0x008fc800078e00ff */
[C---:B------:R-:W-:Y:S01]  /*1040*/  IMAD.HI.U32 R16, R21.reuse, R6, RZ ;  /* 0x0000000615107227 */ /* 0x040fe200078e00ff */
[-C--:B------:R-:W-:Y:S02]  /*1050*/  @P2 SHF.R.U32.HI R11, RZ, R7.reuse, R14 ;  /* 0x00000007ff0b2219 */ /* 0x080fe4000001160e */
[-C--:B-1----:R-:W-:Y:S02]  /*1060*/  @P1 SHF.R.U32.HI R12, RZ, R8.reuse, R13 ;  /* 0x00000008ff0c1219 */ /* 0x082fe4000001160d */
[----:B------:R-:W-:Y:S02]  /*1070*/  SHF.R.U32.HI R5, RZ, R8, R5 ;  /* 0x00000008ff057219 */ /* 0x000fe40000011605 */
[----:B------:R-:W-:Y:S02]  /*1080*/  SHF.R.U32.HI R16, RZ, R7, R16 ;  /* 0x00000007ff107219 */ /* 0x000fe40000011610 */
[----:B------:R-:W-:Y:S01]  /*1090*/  SEL R5, R20, R5, !P1 ;  /* 0x0000000514057207 */ /* 0x000fe20004800000 */
[----:B--2---:R-:W-:Y:S01]  /*10a0*/  IMAD.HI.U32 R14, R12, R2, RZ ;  /* 0x000000020c0e7227 */ /* 0x004fe200078e00ff */
[----:B------:R-:W-:-:S02]  /*10b0*/  SEL R7, R21, R16, !P2 ;  /* 0x0000001015077207 */ /* 0x000fc40005000000 */
[----:B------:R-:W-:Y:S01]  /*10c0*/  IADD3 R13, PT, PT, -R5, RZ, RZ ;  /* 0x000000ff050d7210 */ /* 0x000fe20007ffe1ff */
[----:B------:R-:W-:Y:S01]  /*10d0*/  IMAD.HI.U32 R6, R11, R2, RZ ;  /* 0x000000020b067227 */ /* 0x000fe200078e00ff */
[----:B------:R-:W-:-:S03]  /*10e0*/  @P0 SHF.R.U32.HI R12, RZ, R3, R14 ;  /* 0x00000003ff0c0219 */ /* 0x000fc6000001160e */
[----:B------:R-:W-:Y:S01]  /*10f0*/  IMAD R13, R4, R13, R20 ;  /* 0x0000000d040d7224 */ /* 0x000fe200078e0214 */
[----:B------:R-:W-:Y:S01]  /*1100*/  @P0 SHF.R.U32.HI R11, RZ, R3, R6 ;  /* 0x00000003ff0b0219 */ /* 0x000fe20000011606 */
[----:B------:R-:W-:-:S04]  /*1110*/  IMAD R12, R12, R9, RZ ;  /* 0x000000090c0c7224 */ /* 0x000fc800078e02ff */
[----:B------:R-:W-:Y:S01]  /*1120*/  IMAD R6, R11, R9, RZ ;  /* 0x000000090b067224 */ /* 0x000fe200078e02ff */
[----:B------:R-:W-:-:S04]  /*1130*/  ISETP.GE.AND P1, PT, R5, R12, PT ;  /* 0x0000000c0500720c */ /* 0x000fc80003f26270 */
[----:B------:R-:W-:Y:S01]  /*1140*/  ISETP.GE.OR P1, PT, R7, R6, P1 ;  /* 0x000000060700720c */ /* 0x000fe20000f26670 */
[----:B------:R-:W-:-:S05]  /*1150*/  IMAD.HI.U32 R6, R5, R2, RZ ;  /* 0x0000000205067227 */ /* 0x000fca00078e00ff */
[----:B------:R-:W-:-:S04]  /*1160*/  SHF.R.U32.HI R6, RZ, R3, R6 ;  /* 0x00000003ff067219 */ /* 0x000fc80000011606 */
[----:B------:R-:W-:-:S03]  /*1170*/  SEL R6, R5, R6, !P0 ;  /* 0x0000000605067207 */ /* 0x000fc60004000000 */
[----:B------:R-:W-:Y:S01]  /*1180*/  @!P1 IMAD.HI.U32 R8, R7, R2, RZ ;  /* 0x0000000207089227 */ /* 0x000fe200078e00ff */
[----:B------:R-:W-:-:S04]  /*1190*/  IADD3 R2, PT, PT, -R6, RZ, RZ ;  /* 0x000000ff06027210 */ /* 0x000fc80007ffe1ff */
[----:B------:R-:W-:Y:S01]  /*11a0*/  @!P1 SHF.R.U32.HI R8, RZ, R3, R8 ;  /* 0x00000003ff089219 */ /* 0x000fe20000011608 */
[----:B------:R-:W-:-:S03]  /*11b0*/  IMAD R2, R9, R2, R5 ;  /* 0x0000000209027224 */ /* 0x000fc600078e0205 */
[----:B------:R-:W-:-:S05]  /*11c0*/  @!P1 SEL R3, R7, R8, !P0 ;  /* 0x0000000807039207 */ /* 0x000fca0004000000 */
[--C-:B------:R-:W-:Y:S02]  /*11d0*/  @!P1 IMAD.IADD R6, R6, 0x1, -R3.reuse ;  /* 0x0000000106069824 */ /* 0x100fe400078e0a03 */
[----:B------:R-:W-:Y:S01]  /*11e0*/  @!P1 IMAD R3, R2, R11, R3 ;  /* 0x0000000b02039224 */ /* 0x000fe200078e0203 */
[----:B------:R-:W-:Y:S01]  /*11f0*/  IADD3 R2, PT, PT, -R7, RZ, RZ ;  /* 0x000000ff07027210 */ /* 0x000fe20007ffe1ff */
[----:B------:R-:W-:Y:S02]  /*1200*/  @!P1 IMAD R5, R6, R9, R7 ;  /* 0x0000000906059224 */ /* 0x000fe400078e0207 */
[----:B------:R-:W-:Y:S02]  /*1210*/  @!P1 IMAD.MOV.U32 R7, RZ, RZ, R3 ;  /* 0x000000ffff079224 */ /* 0x000fe400078e0003 */
[----:B------:R-:W-:Y:S02]  /*1220*/  IMAD R2, R10, R2, R21 ;  /* 0x000000020a027224 */ /* 0x000fe400078e0215 */
[----:B------:R-:W-:-:S02]  /*1230*/  IMAD R20, R5, R4, R13 ;  /* 0x0000000405147224 */ /* 0x000fc400078e020d */
[----:B------:R-:W-:Y:S02]  /*1240*/  IMAD R21, R7, R10, R2 ;  /* 0x0000000a07157224 */ /* 0x000fe400078e0202 */
.L_x_15:
[----:B------:R-:W1:Y:S01]  /*1250*/  LDCU UR4, c[0x0][0xb30] ;  /* 0x00016600ff0477ac */ /* 0x000e620008000800 */
[----:B------:R-:W2:Y:S08]  /*1260*/  S2UR UR37, SR_CgaCtaId ;  /* 0x00000000002579c3 */ /* 0x000eb00000008800 */
[----:B------:R-:W3:Y:S01]  /*1270*/  LDC R26, c[0x0][0xb24] ;  /* 0x0002c900ff1a7b82 */ /* 0x000ee20000000800 */
[----:B-1----:R-:W-:-:S09]  /*1280*/  UISETP.NE.AND UP1, UPT, UR4, 0x1, UPT ;  /* 0x000000010400788c */ /* 0x002fd2000bf25270 */
[----:B--2---:R-:W-:Y:S05]  /*1290*/  BRA.U UP1, `(.L_x_16) ;  /* 0x0000000101407547 */ /* 0x004fea000b800000 */
[----:B------:R-:W1:Y:S08]  /*12a0*/  LDC.64 R4, c[0x0][0xb10] ;  /* 0x0002c400ff047b82 */ /* 0x000e700000000a00 */
[----:B------:R-:W2:Y:S08]  /*12b0*/  LDC.64 R2, c[0x0][0xb18] ;  /* 0x0002c600ff027b82 */ /* 0x000eb00000000a00 */
[----:B------:R-:W4:Y:S08]  /*12c0*/  LDC R6, c[0x0][0xb20] ;  /* 0x0002c800ff067b82 */ /* 0x000f300000000800 */
[----:B------:R-:W3:Y:S01]  /*12d0*/  LDC R8, c[0x0][0xb0c] ;  /* 0x0002c300ff087b82 */ /* 0x000ee20000000800 */
[----:B-1----:R-:W-:-:S05]  /*12e0*/  IMAD.HI.U32 R4, R21, R4, RZ ;  /* 0x0000000415047227 */ /* 0x002fca00078e00ff */
[----:B------:R-:W-:Y:S01]  /*12f0*/  SHF.R.U32.HI R4, RZ, R5, R4 ;  /* 0x00000005ff047219 */ /* 0x000fe20000011604 */
[----:B--2---:R-:W-:Y:S01]  /*1300*/  IMAD.HI.U32 R3, R20, R3, RZ ;  /* 0x0000000314037227 */ /* 0x004fe200078e00ff */
[----:B------:R-:W-:-:S04]  /*1310*/  ISETP.NE.AND P0, PT, R2, 0x1, PT ;  /* 0x000000010200780c */ /* 0x000fc80003f05270 */
[----:B----4-:R-:W-:-:S04]  /*1320*/  SHF.R.U32.HI R3, RZ, R6, R3 ;  /* 0x00000006ff037219 */ /* 0x010fc80000011603 */
[----:B------:R-:W-:Y:S02]  /*1330*/  SEL R3, R20, R3, !P0 ;  /* 0x0000000314037207 */ /* 0x000fe40004000000 */
[----:B---3--:R-:W-:-:S04]  /*1340*/  ISETP.NE.AND P1, PT, R8, 0x1, PT ;  /* 0x000000010800780c */ /* 0x008fc80003f25270 */
[----:B------:R-:W-:-:S05]  /*1350*/  SEL R4, R21, R4, !P1 ;  /* 0x0000000415047207 */ /* 0x000fca0004800000 */
[----:B------:R-:W-:Y:S02]  /*1360*/  IMAD.IADD R5, R3, 0x1, -R4 ;  /* 0x0000000103057824 */ /* 0x000fe400078e0a04 */
[----:B------:R-:W-:Y:S02]  /*1370*/  IMAD.IADD R3, R4, 0x1, -R3 ;  /* 0x0000000104037824 */ /* 0x000fe400078e0a03 */
[----:B------:R-:W-:Y:S02]  /*1380*/  IMAD R21, R5, R8, R21 ;  /* 0x0000000805157224 */ /* 0x000fe400078e0215 */
[----:B------:R-:W-:-:S07]  /*1390*/  IMAD R20, R3, R2, R20 ;  /* 0x0000000203147224 */ /* 0x000fce00078e0214 */
.L_x_16:
[----:B------:R-:W-:Y:S01]  /*13a0*/  BAR.SYNC.DEFER_BLOCKING 0x0 ;  /* 0x0000000000007b1d */ /* 0x000fe20000010000 */
[----:B------:R-:W-:Y:S01]  /*13b0*/  UISETP.NE.AND UP1, UPT, UR8, 0x2, UPT ;  /* 0x000000020800788c */ /* 0x000fe2000bf25270 */
[----:B------:R-:W-:Y:S02]  /*13c0*/  ISETP.NE.OR P5, PT, R0, 0x2, !P5 ;  /* 0x000000020000780c */ /* 0x000fe40006fa5670 */
[----:B------:R-:W-:-:S06]  /*13d0*/  LOP3.LUT R2, R80, 0x1f, RZ, 0xc0, !PT ;  /* 0x0000001f50027812 */ /* 0x000fcc00078ec0ff */
[----:B------:R-:W-:Y:S05]  /*13e0*/  BRA.U UP1, `(.L_x_17) ;  /* 0x0000001501287547 */ /* 0x000fea000b800000 */
[----:B------:R-:W1:Y:S01]  /*13f0*/  LDCU UR13, c[0x0][0x38c] ;  /* 0x00007180ff0d77ac */ /* 0x000e620008000800 */
[----:B------:R-:W2:Y:S01]  /*1400*/  LDC R9, c[0x0][0x370] ;  /* 0x0000dc00ff097b82 */ /* 0x000ea20000000800 */
[----:B------:R-:W-:Y:S01]  /*1410*/  PLOP3.LUT P1, PT, PT, PT, UP2, 0x80, 0x8 ;  /* 0x000000000008781c */ /* 0x000fe20003f2f028 */
[----:B------:R-:W-:Y:S01]  /*1420*/  HFMA2 R12, -RZ, RZ, 0, 0 ;  /* 0x00000000ff0c7431 */ /* 0x000fe200000001ff */
[----:B------:R-:W-:Y:S01]  /*1430*/  ISETP.EQ.OR P4, PT, R2, RZ, P5 ;  /* 0x000000ff0200720c */ /* 0x000fe20002f82670 */
[----:B------:R-:W-:Y:S01]  /*1440*/  IMAD.MOV.U32 R15, RZ, RZ, 0x1 ;  /* 0x00000001ff0f7424 */ /* 0x000fe200078e00ff */
[----:B------:R-:W-:Y:S01]  /*1450*/  PLOP3.LUT P1, PT, P1, PT, PT, 0x8, 0x80 ;  /* 0x000000000080781c */ /* 0x000fe20000f2e170 */
[----:B------:R-:W-:Y:S01]  /*1460*/  IMAD.MOV.U32 R14, RZ, RZ, RZ ;  /* 0x000000ffff0e7224 */ /* 0x000fe200078e00ff */
[----:B------:R-:W-:Y:S01]  /*1470*/  MOV R8, 0x1 ;  /* 0x0000000100087802 */ /* 0x000fe20000000f00 */
[----:B------:R-:W4:Y:S01]  /*1480*/  LDC R0, c[0x0][0x374] ;  /* 0x0000dd00ff007b82 */ /* 0x000f220000000800 */
[----:B------:R-:W-:Y:S01]  /*1490*/  IMAD.MOV.U32 R10, RZ, RZ, RZ ;  /* 0x000000ffff0a7224 */ /* 0x000fe200078e00ff */
[----:B------:R-:W2:Y:S01]  /*14a0*/  LDCU.64 UR22, c[0x0][0x348] ;  /* 0x00006900ff1677ac */ /* 0x000ea20008000a00 */
[----:B------:R-:W-:Y:S01]  /*14b0*/  UMOV UR6, URZ ;  /* 0x000000ff00067c82 */ /* 0x000fe20008000000 */
[----:B-1----:R-:W-:-:S04]  /*14c0*/  UIADD3 UR5, UPT, UPT, UR13, 0x1f, URZ ;  /* 0x0000001f0d057890 */ /* 0x002fc8000fffe0ff */
[----:B------:R-:W-:-:S04]  /*14d0*/  USHF.R.S32.HI UR4, URZ, 0x1f, UR5 ;  /* 0x0000001fff047899 */ /* 0x000fc80008011405 */
[----:B------:R-:W-:-:S04]  /*14e0*/  ULEA.HI UR4, UR4, UR5, URZ, 0x5 ;  /* 0x0000000504047291 */ /* 0x000fc8000f8f28ff */
[----:B------:R-:W-:Y:S02]  /*14f0*/  USHF.R.S32.HI UR15, URZ, 0x5, UR4 ;  /* 0x00000005ff0f7899 */ /* 0x000fe40008011404 */
[----:B------:R-:W-:Y:S02]  /*1500*/  UIADD3 UR4, UPT, UPT, UR13, -0x1, URZ ;  /* 0xffffffff0d047890 */ /* 0x000fe4000fffe0ff */
[----:B------:R-:W-:Y:S02]  /*1510*/  UISETP.LT.U32.AND UP0, UPT, UR15, 0x6, UPT ;  /* 0x000000060f00788c */ /* 0x000fe4000bf01070 */
[----:B------:R-:W-:Y:S02]  /*1520*/  UISETP.GE.U32.AND UP1, UPT, UR4, -0x3f, UPT ;  /* 0xffffffc10400788c */ /* 0x000fe4000bf26070 */
[----:B------:R-:W-:Y:S02]  /*1530*/  USEL UR14, UR15, 0x6, UP0 ;  /* 0x000000060f0e7887 */ /* 0x000fe40008000000 */
[----:B------:R-:W-:-:S02]  /*1540*/  UIADD3 UR13, UPT, UPT, UR13, 0x3e, URZ ;  /* 0x0000003e0d0d7890 */ /* 0x000fc4000fffe0ff */
[----:B------:R-:W-:Y:S02]  /*1550*/  UIADD3 UR5, UPT, UPT, UR14, -0x1, URZ ;  /* 0xffffffff0e057890 */ /* 0x000fe4000fffe0ff */
[----:B------:R-:W-:-:S03]  /*1560*/  UIADD3 UR7, UPT, UPT, UR15, -UR14, URZ ;  /* 0x8000000e0f077290 */ /* 0x000fc6000fffe0ff */
[----:B------:R-:W-:-:S04]  /*1570*/  @UP1 UIADD3 UR5, UPT, UPT, UR14, URZ, URZ ;  /* 0x000000ff0e051290 */ /* 0x000fc8000fffe0ff */
[----:B--2---:R-:W-:-:S12]  /*1580*/  UIADD3 UR5, UPT, UPT, UR5, 0x1, URZ ;  /* 0x0000000105057890 */ /* 0x004fd8000fffe0ff */
.L_x_35:
[----:B------:R-:W-:Y:S01]  /*1590*/  UISETP.NE.AND UP0, UPT, UR37, URZ, UPT ;  /* 0x000000ff2500728c */ /* 0x000fe2000bf05270 */
[----:B------:R-:W1:Y:S08]  /*15a0*/  S2UR UR37, SR_CgaCtaId ;  /* 0x00000000002579c3 */ /* 0x000e700000008800 */
[----:B------:R-:W-:Y:S05]  /*15b0*/  BRA.U UP0, `(.L_x_18) ;  /* 0x0000000100347547 */ /* 0x000fea000b800000 */
[----:B------:R-:W2:Y:S01]  /*15c0*/  S2R R2, SR_CgaCtaId ;  /* 0x0000000000027919 */ /* 0x000ea20000008800 */
[----:B------:R-:W-:-:S04]  /*15d0*/  MOV R3, 0x400 ;  /* 0x0000040000037802 */ /* 0x000fc80000000f00 */
[----:B--2---:R-:W-:Y:S02]  /*15e0*/  LEA R3, R2, R3, 0x18 ;  /* 0x0000000302037211 */ /* 0x004fe400078ec0ff */
[----:B------:R-:W-:-:S03]  /*15f0*/  SHF.L.U32 R2, R8, 0x1f, RZ ;  /* 0x0000001f08027819 */ /* 0x000fc600000006ff */
[----:B------:R-:W-:-:S04]  /*1600*/  IMAD R3, R10, 0x8, R3 ;  /* 0x000000080a037824 */ /* 0x000fc800078e0203 */
[----:B------:R-:W2:Y:S02]  /*1610*/  SYNCS.PHASECHK.TRANS64.TRYWAIT P0, [R3+URZ+0x120], R2 ;  /* 0x00012002030075a7 */ /* 0x000ea400080011ff */
[----:B--2---:R-:W-:Y:S05]  /*1620*/  @!P0 BRA `(.L_x_19) ;  /* 0x0000009800a88947 */ /* 0x004fea0003800000 */
.L_x_169:
[----:B------:R-:W-:Y:S01]  /*1630*/  VIADD R10, R10, 0x1 ;  /* 0x000000010a0a7836 */ /* 0x000fe20000000000 */
[----:B------:R2:W-:Y:S04]  /*1640*/  SYNCS.ARRIVE.TRANS64.A1T0 RZ, [R3+URZ+0x110], RZ ;  /* 0x000110ff03ff79a7 */ /* 0x0005e800081000ff */
[----:B------:R-:W-:-:S04]  /*1650*/  ISETP.NE.AND P0, PT, R10, 0x2, PT ;  /* 0x000000020a00780c */ /* 0x000fc80003f05270 */
[----:B------:R-:W-:Y:S02]  /*1660*/  SEL R10, R10, RZ, P0 ;  /* 0x000000ff0a0a7207 */ /* 0x000fe40000000000 */
[----:B--2---:R-:W-:-:S04]  /*1670*/  SEL R3, RZ, 0x1, P0 ;  /* 0x00000001ff037807 */ /* 0x004fc80000000000 */
[----:B------:R-:W-:-:S07]  /*1680*/  LOP3.LUT R8, R8, R3, RZ, 0x3c, !PT ;  /* 0x0000000308087212 */ /* 0x000fce00078e3cff */
.L_x_18:
[----:B------:R-:W-:Y:S01]  /*1690*/  UMOV UR4, 0x400 ;  /* 0x0000040000047882 */ /* 0x000fe20000000000 */
[----:B------:R-:W-:Y:S01]  /*16a0*/  SHF.L.U32 R2, R15, 0x1f, RZ ;  /* 0x0000001f0f027819 */ /* 0x000fe200000006ff */
[----:B-1----:R-:W-:Y:S01]  /*16b0*/  ULEA UR4, UR37, UR4, 0x18 ;  /* 0x0000000425047291 */ /* 0x002fe2000f8ec0ff */
[----:B------:R-:W-:Y:S01]  /*16c0*/  R2UR UR42, R21 ;  /* 0x00000000152a72ca */ /* 0x000fe200000e0000 */
[----:B------:R-:W-:Y:S01]  /*16d0*/  UISETP.GE.U32.AND UP0, UPT, UR13, 0x3f, UPT ;  /* 0x0000003f0d00788c */ /* 0x000fe2000bf06070 */
[----:B------:R-:W-:Y:S01]  /*16e0*/  R2UR UR11, R20 ;  /* 0x00000000140b72ca */ /* 0x000fe200000e0000 */
[----:B------:R-:W-:Y:S01]  /*16f0*/  ULEA UR8, UR6, UR4, 0x3 ;  /* 0x0000000406087291 */ /* 0x000fe2000f8e18ff */
[----:B------:R-:W-:-:S08]  /*1700*/  UMOV UR21, URZ ;  /* 0x000000ff00157c82 */ /* 0x000fd00008000000 */
[----:B------:R1:W2:Y:S01]  /*1710*/  SYNCS.PHASECHK.TRANS64.TRYWAIT P0, [UR8+0x30], R2 ;  /* 0x00003002ff0075a7 */ /* 0x0002a20008001108 */
[----:B------:R-:W-:Y:S02]  /*1720*/  USHF.L.U32 UR42, UR42, 0x7, URZ ;  /* 0x000000072a2a7899 */ /* 0x000fe400080006ff */
[----:B------:R-:W-:Y:S01]  /*1730*/  USHF.L.U32 UR11, UR11, 0x7, URZ ;  /* 0x000000070b0b7899 */ /* 0x000fe200080006ff */
[----:B------:R-:W-:Y:S11]  /*1740*/  BRA.U !UP0, `(.L_x_20) ;  /* 0x0000000108ec7547 */ /* 0x000ff6000b800000 */
[----:B------:R-:W-:Y:S02]  /*1750*/  UIADD3 UR34, UPT, UPT, UR42, 0x20, URZ ;  /* 0x000000202a227890 */ /* 0x000fe4000fffe0ff */
[----:B------:R-:W-:Y:S02]  /*1760*/  UIADD3 UR26, UPT, UPT, UR42, 0x40, URZ ;  /* 0x000000402a1a7890 */ /* 0x000fe4000fffe0ff */
[----:B------:R-:W-:Y:S01]  /*1770*/  UIADD3 UR18, UPT, UPT, UR42, 0x60, URZ ;  /* 0x000000602a127890 */ /* 0x000fe2000fffe0ff */
[----:B------:R-:W-:Y:S01]  /*1780*/  UMOV UR29, URZ ;  /* 0x000000ff001d7c82 */ /* 0x000fe20008000000 */
[----:B------:R-:W-:-:S10]  /*1790*/  UMOV UR45, UR6 ;  /* 0x00000006002d7c82 */ /* 0x000fd40008000000 */
.L_x_25:
[----:B-1----:R-:W-:Y:S01]  /*17a0*/  ULEA UR41, UR45, UR4, 0x3 ;  /* 0x000000042d297291 */ /* 0x002fe2000f8e18ff */
[----:B--2---:R-:W-:Y:S01]  /*17b0*/  @!P5 MOV R3, 0x8000 ;  /* 0x000080000003d802 */ /* 0x004fe20000000f00 */
[----:B--2---:R-:W-:Y:S10]  /*17c0*/  @P0 BRA `(.L_x_21) ;  /* 0x00000000000c0947 */ /* 0x004ff40003800000 */
[----:B------:R-:W-:-:S04]  /*17d0*/  SHF.L.U32 R5, R15, 0x1f, RZ ;  /* 0x0000001f0f057819 */ /* 0x000fc800000006ff */
[----:B------:R-:W2:Y:S02]  /*17e0*/  SYNCS.PHASECHK.TRANS64.TRYWAIT P0, [UR41+0x30], R5 ;  /* 0x00003005ff0075a7 */ /* 0x000ea40008001129 */
[----:B--2---:R-:W-:Y:S05]  /*17f0*/  @!P0 BRA `(.L_x_22) ;  /* 0x0000009800488947 */ /* 0x004fea0003800000 */
.L_x_21:
[----:B------:R2:W-:Y:S01]  /*1800*/  @!P5 SYNCS.ARRIVE.TRANS64 RZ, [UR41], R3 ;  /* 0x00000003ffffd9a7 */ /* 0x0005e20008000029 */
[----:B------:R-:W-:Y:S04]  /*1810*/  BSSY.RECONVERGENT B0, `(.L_x_23) ;  /* 0x0000003000007945 */ /* 0x000fe80003800200 */
[----:B------:R-:W-:Y:S05]  /*1820*/  @P4 BRA `(.L_x_24) ;  /* 0x0000000000044947 */ /* 0x000fea0003800000 */
[----:B------:R-:W-:Y:S05]  /*1830*/  BPT.TRAP 0x1 ;  /* 0x000000040000795c */ /* 0x000fea0000300000 */
.L_x_24:
[----:B------:R-:W-:Y:S05]  /*1840*/  BSYNC.RECONVERGENT B0 ;  /* 0x0000000000007941 */ /* 0x000fea0003800200 */
.L_x_23:
[----:B------:R-:W-:Y:S02]  /*1850*/  UIADD3 UR6, UPT, UPT, UR45, 0x1, URZ ;  /* 0x000000012d067890 */ /* 0x000fe4000fffe0ff */
[----:B------:R-:W-:Y:S02]  /*1860*/  UIADD3 UR46, UP1, UPT, UR22, 0x80, URZ ;  /* 0x00000080162e7890 */ /* 0x000fe4000ff3e0ff */
[----:B------:R-:W-:Y:S02]  /*1870*/  UISETP.NE.AND UP0, UPT, UR6, 0x6, UPT ;  /* 0x000000060600788c */ /* 0x000fe4000bf05270 */
[----:B------:R-:W-:Y:S02]  /*1880*/  USHF.L.U32 UR43, UR29, 0x5, URZ ;  /* 0x000000051d2b7899 */ /* 0x000fe400080006ff */
[----:B------:R-:W-:Y:S02]  /*1890*/  USEL UR9, URZ, 0x1, UP0 ;  /* 0x00000001ff097887 */ /* 0x000fe40008000000 */
[----:B------:R-:W-:-:S02]  /*18a0*/  USEL UR6, UR6, URZ, UP0 ;  /* 0x000000ff06067287 */ /* 0x000fc40008000000 */
[----:B------:R-:W-:Y:S02]  /*18b0*/  UIADD3 UR38, UP0, UPT, UR22, 0x180, URZ ;  /* 0x0000018016267890 */ /* 0x000fe4000ff1e0ff */
[----:B------:R-:W-:Y:S01]  /*18c0*/  ULEA UR8, UR6, UR4, 0x3 ;  /* 0x0000000406087291 */ /* 0x000fe2000f8e18ff */
[----:B------:R-:W-:Y:S01]  /*18d0*/  LOP3.LUT R15, R15, UR9, RZ, 0x3c, !PT ;  /* 0x000000090f0f7c12 */ /* 0x000fe2000f8e3cff */
[----:B------:R-:W-:Y:S02]  /*18e0*/  UIADD3.X UR47, UPT, UPT, URZ, UR23, URZ, UP1, !UPT ;  /* 0x00000017ff2f7290 */ /* 0x000fe40008ffe4ff */
[----:B------:R-:W-:Y:S01]  /*18f0*/  UIADD3.X UR39, UPT, UPT, URZ, UR23, URZ, UP0, !UPT ;  /* 0x00000017ff277290 */ /* 0x000fe200087fe4ff */
[----:B-1----:R-:W-:Y:S01]  /*1900*/  SHF.L.U32 R2, R15, 0x1f, RZ ;  /* 0x0000001f0f027819 */ /* 0x002fe200000006ff */
[----:B------:R-:W-:Y:S01]  /*1910*/  UMOV UR30, 0x0 ;  /* 0x00000000001e7882 */ /* 0x000fe20000000000 */
[----:B------:R-:W-:Y:S01]  /*1920*/  UMOV UR31, 0x10000000 ;  /* 0x10000000001f7882 */ /* 0x000fe20000000000 */
[----:B------:R-:W-:Y:S01]  /*1930*/  UMOV UR33, UR41 ;  /* 0x0000002900217c82 */ /* 0x000fe20008000000 */
[----:B------:R1:W1:Y:S01]  /*1940*/  SYNCS.PHASECHK.TRANS64.TRYWAIT P0, [UR8+0x30], R2 ;  /* 0x00003002ff0075a7 */ /* 0x0002620008001108 */
[----:B------:R-:W-:Y:S01]  /*1950*/  ULEA UR8, UR45, UR4, 0xe ;  /* 0x000000042d087291 */ /* 0x000fe2000f8e70ff */
[----:B------:R-:W-:Y:S01]  /*1960*/  UMOV UR36, UR44 ;  /* 0x0000002c00247c82 */ /* 0x000fe20008000000 */
[----:B------:R-:W-:-:S02]  /*1970*/  UMOV UR35, UR43 ;  /* 0x0000002b00237c82 */ /* 0x000fc40008000000 */
[----:B------:R-:W-:Y:S02]  /*1980*/  UIADD3 UR40, UPT, UPT, UR8, 0x8400, URZ ;  /* 0x0000840008287890 */ /* 0x000fe4000fffe0ff */
[----:B------:R-:W-:Y:S02]  /*1990*/  UIADD3 UR32, UPT, UPT, UR8, 0x9400, URZ ;  /* 0x0000940008207890 */ /* 0x000fe4000fffe0ff */
[----:B------:R-:W-:Y:S02]  /*19a0*/  UIADD3 UR24, UPT, UPT, UR8, 0xa400, URZ ;  /* 0x0000a40008187890 */ /* 0x000fe4000fffe0ff */
[----:B------:R-:W-:Y:S02]  /*19b0*/  UIADD3 UR16, UPT, UPT, UR8, 0xb400, URZ ;  /* 0x0000b40008107890 */ /* 0x000fe4000fffe0ff */
[----:B------:R-:W-:Y:S01]  /*19c0*/  UIADD3 UR8, UPT, UPT, UR8, 0x20400, URZ ;  /* 0x0002040008087890 */ /* 0x000fe2000fffe0ff */
[----:B------:R1:W-:Y:S01]  /*19d0*/  UTMALDG.3D [UR40], [UR46], desc[UR30] ;  /* 0x00001e282e0075b4 */ /* 0x0003e20008011000 */
[----:B------:R-:W-:Y:S01]  /*19e0*/  UMOV UR25, UR41 ;  /* 0x0000002900197c82 */ /* 0x000fe20008000000 */
[----:B------:R-:W-:Y:S01]  /*19f0*/  UMOV UR28, UR44 ;  /* 0x0000002c001c7c82 */ /* 0x000fe20008000000 */
[----:B------:R-:W-:Y:S01]  /*1a00*/  UMOV UR27, UR43 ;  /* 0x0000002b001b7c82 */ /* 0x000fe20008000000 */
[----:B------:R-:W-:Y:S01]  /*1a10*/  UMOV UR17, UR41 ;  /* 0x0000002900117c82 */ /* 0x000fe20008000000 */
[----:B------:R-:W-:Y:S01]  /*1a20*/  UMOV UR20, UR44 ;  /* 0x0000002c00147c82 */ /* 0x000fe20008000000 */
[----:B------:R-:W-:Y:S01]  /*1a30*/  UMOV UR19, UR43 ;  /* 0x0000002b00137c82 */ /* 0x000fe20008000000 */
[----:B------:R-:W-:Y:S01]  /*1a40*/  UMOV UR12, UR44 ;  /* 0x0000002c000c7c82 */ /* 0x000fe20008000000 */
[----:B------:R1:W-:Y:S01]  /*1a50*/  UTMALDG.3D [UR32], [UR46], desc[UR30] ;  /* 0x00001e202e0075b4 */ /* 0x0003e20008011000 */
[----:B------:R-:W-:Y:S01]  /*1a60*/  UMOV UR9, UR41 ;  /* 0x0000002900097c82 */ /* 0x000fe20008000000 */
[----:B------:R-:W-:Y:S01]  /*1a70*/  UMOV UR10, UR43 ;  /* 0x0000002b000a7c82 */ /* 0x000fe20008000000 */
[----:B------:R-:W-:Y:S01]  /*1a80*/  UIADD3 UR29, UPT, UPT, UR29, 0x1, URZ ;  /* 0x000000011d1d7890 */ /* 0x000fe2000fffe0ff */
[----:B------:R-:W-:Y:S01]  /*1a90*/  UMOV UR21, UR5 ;  /* 0x0000000500157c82 */ /* 0x000fe20008000000 */
[----:B------:R-:W-:-:S02]  /*1aa0*/  UMOV UR45, UR6 ;  /* 0x00000006002d7c82 */ /* 0x000fc40008000000 */
[----:B------:R-:W-:Y:S01]  /*1ab0*/  UISETP.NE.AND UP0, UPT, UR29, UR5, UPT ;  /* 0x000000051d00728c */ /* 0x000fe2000bf05270 */
[----:B------:R1:W-:Y:S01]  /*1ac0*/  UTMALDG.3D [UR24], [UR46], desc[UR30] ;  /* 0x00001e182e0075b4 */ /* 0x0003e20008011000 */
[----:B------:R1:W-:Y:S01]  /*1ad0*/  UTMALDG.3D [UR16], [UR46], desc[UR30] ;  /* 0x00001e102e0075b4 */ /* 0x0003e20008011000 */
[----:B------:R1:W-:Y:S06]  /*1ae0*/  UTMALDG.3D [UR8], [UR38], desc[UR30] ;  /* 0x00001e08260075b4 */ /* 0x0003ec0008011000 */
[----:B------:R-:W-:Y:S05]  /*1af0*/  BRA.U UP0, `(.L_x_25) ;  /* 0xfffffffd00287547 */ /* 0x000fea000b83ffff */
.L_x_20:
[----:B-1----:R-:W-:Y:S01]  /*1b00*/  ULEA UR8, UR6, UR4, 0x3 ;  /* 0x0000000406087291 */ /* 0x002fe2000f8e18ff */
[----:B------:R-:W-:Y:S01]  /*1b10*/  SHF.L.U32 R2, R15, 0x1f, RZ ;  /* 0x0000001f0f027819 */ /* 0x000fe200000006ff */
[----:B------:R-:W-:Y:S01]  /*1b20*/  @!P1 SYNCS.ARRIVE.TRANS64.A1T0 RZ, [UR4+0xa8], RZ ;  /* 0x0000a8ffffff99a7 */ /* 0x000fe20008100004 */
[----:B------:R-:W-:-:S06]  /*1b30*/  UISETP.GT.AND UP0, UPT, UR15, UR14, UPT ;  /* 0x0000000e0f00728c */ /* 0x000fcc000bf04270 */
[----:B--2---:R1:W2:Y:S03]  /*1b40*/  SYNCS.PHASECHK.TRANS64.TRYWAIT P0, [UR8+0x30], R2 ;  /* 0x00003002ff0075a7 */ /* 0x0042a60008001108 */
[----:B------:R-:W-:Y:S05]  /*1b50*/  BRA.U !UP0, `(.L_x_26) ;  /* 0x0000000108e87547 */ /* 0x000fea000b800000 */
[----:B------:R-:W-:Y:S02]  /*1b60*/  UIADD3 UR29, UPT, UPT, UR7, UR21, URZ ;  /* 0x00000015071d7290 */ /* 0x000fe4000fffe0ff */
[----:B------:R-:W-:Y:S02]  /*1b70*/  UIADD3 UR34, UPT, UPT, UR42, 0x20, URZ ;  /* 0x000000202a227890 */ /* 0x000fe4000fffe0ff */
[----:B------:R-:W-:Y:S02]  /*1b80*/  UIADD3 UR26, UPT, UPT, UR42, 0x40, URZ ;  /* 0x000000402a1a7890 */ /* 0x000fe4000fffe0ff */
[----:B------:R-:W-:Y:S01]  /*1b90*/  UIADD3 UR18, UPT, UPT, UR42, 0x60, URZ ;  /* 0x000000602a127890 */ /* 0x000fe2000fffe0ff */
[----:B------:R-:W-:-:S11]  /*1ba0*/  UMOV UR45, UR6 ;  /* 0x00000006002d7c82 */ /* 0x000fd60008000000 */
.L_x_31:
[----:B-1----:R-:W-:Y:S01]  /*1bb0*/  ULEA UR41, UR45, UR4, 0x3 ;  /* 0x000000042d297291 */ /* 0x002fe2000f8e18ff */
[----:B--2---:R-:W-:Y:S01]  /*1bc0*/  @!P5 MOV R3, 0x8000 ;  /* 0x000080000003d802 */ /* 0x004fe20000000f00 */
[----:B--2---:R-:W-:Y:S10]  /*1bd0*/  @P0 BRA `(.L_x_27) ;  /* 0x00000000000c0947 */ /* 0x004ff40003800000 */
[----:B------:R-:W-:-:S04]  /*1be0*/  SHF.L.U32 R5, R15, 0x1f, RZ ;  /* 0x0000001f0f057819 */ /* 0x000fc800000006ff */
[----:B------:R-:W2:Y:S02]  /*1bf0*/  SYNCS.PHASECHK.TRANS64.TRYWAIT P0, [UR41+0x30], R5 ;  /* 0x00003005ff0075a7 */ /* 0x000ea40008001129 */
[----:B--2---:R-:W-:Y:S05]  /*1c00*/  @!P0 BRA `(.L_x_28) ;  /* 0x00000094005c8947 */ /* 0x004fea0003800000 */
.L_x_27:
[----:B------:R2:W-:Y:S01]  /*1c10*/  @!P5 SYNCS.ARRIVE.TRANS64 RZ, [UR41], R3 ;  /* 0x00000003ffffd9a7 */ /* 0x0005e20008000029 */
[----:B------:R-:W-:Y:S04]  /*1c20*/  BSSY.RECONVERGENT B0, `(.L_x_29) ;  /* 0x0000003000007945 */ /* 0x000fe80003800200 */
[----:B------:R-:W-:Y:S05]  /*1c30*/  @P4 BRA `(.L_x_30) ;  /* 0x0000000000044947 */ /* 0x000fea0003800000 */
[----:B------:R-:W-:Y:S05]  /*1c40*/  BPT.TRAP 0x1 ;  /* 0x000000040000795c */ /* 0x000fea0000300000 */
.L_x_30:
[----:B------:R-:W-:Y:S05]  /*1c50*/  BSYNC.RECONVERGENT B0 ;  /* 0x0000000000007941 */ /* 0x000fea0003800200 */
.L_x_29:
        /* <DEDUP_REMOVED lines=36> */
[----:B------:R-:W-:-:S03]  /*1ea0*/  UMOV UR45, UR6 ;  /* 0x00000006002d7c82 */ /* 0x000fc60008000000 */
[----:B------:R-:W-:Y:S01]  /*1eb0*/  UISETP.NE.AND UP0, UPT, UR21, UR29, UPT ;  /* 0x0000001d1500728c */ /* 0x000fe2000bf05270 */
[----:B------:R1:W-:Y:S01]  /*1ec0*/  UTMALDG.3D [UR24], [UR46], desc[UR30] ;  /* 0x00001e182e0075b4 */ /* 0x0003e20008011000 */
[----:B------:R1:W-:Y:S01]  /*1ed0*/  UTMALDG.3D [UR16], [UR46], desc[UR30] ;  /* 0x00001e102e0075b4 */ /* 0x0003e20008011000 */
[----:B------:R1:W-:Y:S06]  /*1ee0*/  UTMALDG.3D [UR8], [UR38], desc[UR30] ;  /* 0x00001e08260075b4 */ /* 0x0003ec0008011000 */
[----:B------:R-:W-:Y:S05]  /*1ef0*/  BRA.U UP0, `(.L_x_31) ;  /* 0xfffffffd002c7547 */ /* 0x000fea000b83ffff */
.L_x_26:
[----:B-1----:R-:W-:Y:S01]  /*1f00*/  LEA R2, R14, UR4, 0x3 ;  /* 0x000000040e027c11 */ /* 0x002fe2000f8e18ff */
[----:B------:R-:W-:Y:S01]  /*1f10*/  NOP ;  /* 0x0000000000007918 */ /* 0x000fe20000000000 */
[----:B--2---:R-:W-:Y:S02]  /*1f20*/  SHF.L.U32 R3, R12, 0x1f, RZ ;  /* 0x0000001f0c037819 */ /* 0x004fe400000006ff */
[----:B------:R-:W-:Y:S02]  /*1f30*/  LEA R4, R14, UR4, 0x4 ;  /* 0x000000040e047c11 */ /* 0x000fe4000f8e20ff */
[----:B------:R-:W1:Y:S02]  /*1f40*/  SYNCS.PHASECHK.TRANS64.TRYWAIT P0, [R2+URZ+0xb0], R3 ;  /* 0x0000b003020075a7 */ /* 0x000e6400080011ff */
[----:B-1----:R-:W-:Y:S05]  /*1f50*/  @!P0 BRA `(.L_x_32) ;  /* 0x0000009000a08947 */ /* 0x002fea0003800000 */
.L_x_172:
[----:B------:R-:W2:Y:S01]  /*1f60*/  LDS.128 R4, [R4+0x140] ;  /* 0x0001400004047984 */ /* 0x000ea20000000c00 */
[----:B---3--:R-:W-:Y:S01]  /*1f70*/  ISETP.GE.AND P0, PT, R26, 0x1, PT ;  /* 0x000000011a00780c */ /* 0x008fe20003f06270 */
[----:B-1----:R-:W-:Y:S01]  /*1f80*/  VIADD R2, R2, 0xc0 ;  /* 0x000000c002027836 */ /* 0x002fe20000000000 */
[----:B------:R-:W-:Y:S01]  /*1f90*/  @!PT LDS RZ, [RZ] ;  /* 0x00000000fffff984 */ /* 0x000fe20000000800 */
[----:B------:R-:W-:Y:S01]  /*1fa0*/  @!PT LDS RZ, [RZ] ;  /* 0x00000000fffff984 */ /* 0x000fe20000000800 */
[----:B------:R-:W-:Y:S01]  /*1fb0*/  @!PT LDS RZ, [RZ] ;  /* 0x00000000fffff984 */ /* 0x000fe20000000800 */
[----:B------:R-:W-:Y:S01]  /*1fc0*/  @!PT LDS RZ, [RZ] ;  /* 0x00000000fffff984 */ /* 0x000fe20000000800 */
[----:B------:R1:W-:Y:S06]  /*1fd0*/  MEMBAR.ALL.CTA ;  /* 0x0000000000007992 */ /* 0x0003ec0000008000 */
[----:B-1----:R-:W1:Y:S01]  /*1fe0*/  FENCE.VIEW.ASYNC.S ;  /* 0x00000000000073c6 */ /* 0x002e620000000000 */
[----:B------:R-:W-:-:S04]  /*1ff0*/  PRMT R2, RZ, 0x654, R2 ;  /* 0x00000654ff027816 */ /* 0x000fc80000000002 */
[----:B-1----:R1:W-:Y:S01]  /*2000*/  SYNCS.ARRIVE.TRANS64.RED.A1T0 RZ, [R2+URZ], RZ ;  /* 0x000000ff02ff79a7 */ /* 0x0023e200081004ff */
[----:B--2---:R-:W-:-:S13]  /*2010*/  LOP3.LUT P2, RZ, R6, 0x1, RZ, 0xc0, !PT ;  /* 0x0000000106ff7812 */ /* 0x004fda000784c0ff */
[----:B------:R-:W-:Y:S01]  /*2020*/  @P2 SHF.R.U32.HI R3, RZ, 0x10, R5 ;  /* 0x00000010ff032819 */ /* 0x000fe20000011605 */
[----:B------:R-:W-:Y:S01]  /*2030*/  VOTEU.ANY UP0, P2 ;  /* 0x0000000000ff7886 */ /* 0x000fe20001000100 */
[----:B------:R-:W-:Y:S02]  /*2040*/  @P2 MOV R13, R4 ;  /* 0x00000004000d2202 */ /* 0x000fe40000000f00 */
[----:B------:R-:W-:Y:S02]  /*2050*/  @P2 R2UR.BROADCAST UR8, R3 ;  /* 0x00000000030822ca */ /* 0x000fe400008e0000 */
[----:B------:R-:W-:-:S11]  /*2060*/  @P2 LOP3.LUT R11, R5, 0xffff, RZ, 0xc0, !PT ;  /* 0x0000ffff050b2812 */ /* 0x000fd600078ec0ff */
[----:B------:R-:W-:Y:S01]  /*2070*/  @UP0 UMOV UR44, UR8 ;  /* 0x00000008002c0c82 */ /* 0x000fe20008000000 */
[----:B-1----:R-:W-:Y:S05]  /*2080*/  @!P0 BRA `(.L_x_33) ;  /* 0x0000000000b88947 */ /* 0x002fea0003800000 */
[----:B------:R-:W4:Y:S01]  /*2090*/  LDC.64 R4, c[0x0][0xb18] ;  /* 0x0002c600ff047b82 */ /* 0x000f220000000a00 */
[----:B------:R-:W-:-:S07]  /*20a0*/  ISETP.NE.AND P3, PT, R26, 0x1, PT ;  /* 0x000000011a00780c */ /* 0x000fce0003f65270 */
[----:B------:R-:W1:Y:S08]  /*20b0*/  LDC.64 R6, c[0x0][0xb10] ;  /* 0x0002c400ff067b82 */ /* 0x000e700000000a00 */
[----:B------:R-:W2:Y:S08]  /*20c0*/  LDC R16, c[0x0][0xb20] ;  /* 0x0002c800ff107b82 */ /* 0x000eb00000000800 */
[----:B------:R-:W3:Y:S01]  /*20d0*/  LDC R18, c[0x0][0xb0c] ;  /* 0x0002c300ff127b82 */ /* 0x000ee20000000800 */
[----:B----4-:R-:W-:Y:S01]  /*20e0*/  IMAD.HI.U32 R17, R0, R5, RZ ;  /* 0x0000000500117227 */ /* 0x010fe200078e00ff */
[----:B------:R-:W-:-:S03]  /*20f0*/  ISETP.NE.AND P0, PT, R4, 0x1, PT ;  /* 0x000000010400780c */ /* 0x000fc60003f05270 */
[----:B------:R-:W-:-:S03]  /*2100*/  IMAD.HI.U32 R5, R11, R5, RZ ;  /* 0x000000050b057227 */ /* 0x000fc600078e00ff */
[----:B------:R-:W4:Y:S01]  /*2110*/  LDC.64 R2, c[0x0][0xb28] ;  /* 0x0002ca00ff027b82 */ /* 0x000f220000000a00 */
[----:B-1----:R-:W-:-:S04]  /*2120*/  IMAD.HI.U32 R20, R9, R6, RZ ;  /* 0x0000000609147227 */ /* 0x002fc800078e00ff */
[----:B------:R-:W-:Y:S01]  /*2130*/  IMAD.HI.U32 R22, R13, R6, RZ ;  /* 0x000000060d167227 */ /* 0x000fe200078e00ff */
[----:B------:R-:W-:Y:S02]  /*2140*/  SHF.R.U32.HI R20, RZ, R7, R20 ;  /* 0x00000007ff147219 */ /* 0x000fe40000011614 */
[-C--:B--2---:R-:W-:Y:S02]  /*2150*/  SHF.R.U32.HI R17, RZ, R16.reuse, R17 ;  /* 0x00000010ff117219 */ /* 0x084fe40000011611 */
[----:B------:R-:W-:Y:S02]  /*2160*/  SHF.R.U32.HI R16, RZ, R16, R5 ;  /* 0x00000010ff107219 */ /* 0x000fe40000011605 */
[----:B------:R-:W-:Y:S02]  /*2170*/  SEL R17, R0, R17, !P0 ;  /* 0x0000001100117207 */ /* 0x000fe40004000000 */
[----:B------:R-:W-:Y:S02]  /*2180*/  SHF.R.U32.HI R22, RZ, R7, R22 ;  /* 0x00000007ff167219 */ /* 0x000fe40000011616 */
[----:B---3--:R-:W-:-:S02]  /*2190*/  ISETP.NE.AND P1, PT, R18, 0x1, PT ;  /* 0x000000011200780c */ /* 0x008fc40003f25270 */
[----:B------:R-:W-:Y:S02]  /*21a0*/  SEL R5, R11, R16, !P0 ;  /* 0x000000100b057207 */ /* 0x000fe40004000000 */
[----:B------:R-:W-:Y:S02]  /*21b0*/  SEL R19, R9, R20, !P1 ;  /* 0x0000001409137207 */ /* 0x000fe40004800000 */
[----:B------:R-:W-:Y:S01]  /*21c0*/  SEL R7, R13, R22, !P1 ;  /* 0x000000160d077207 */ /* 0x000fe20004800000 */
[----:B----4-:R-:W-:-:S04]  /*21d0*/  IMAD.HI.U32 R20, R17, R2, RZ ;  /* 0x0000000211147227 */ /* 0x010fc800078e00ff */
[----:B------:R-:W-:Y:S01]  /*21e0*/  IMAD.HI.U32 R6, R19, R2, RZ ;  /* 0x0000000213067227 */ /* 0x000fe200078e00ff */
[----:B------:R-:W-:-:S04]  /*21f0*/  @P3 SHF.R.U32.HI R17, RZ, R3, R20 ;  /* 0x00000003ff113219 */ /* 0x000fc80000011614 */
        /* <DEDUP_REMOVED lines=8> */
[----:B------:R-:W-:-:S04]  /*2280*/  @!P0 IMAD.HI.U32 R16, R7, R2, RZ ;  /* 0x0000000207108227 */ /* 0x000fc800078e00ff */
[----:B------:R-:W-:Y:S01]  /*2290*/  IMAD.MOV R2, RZ, RZ, -R6 ;  /* 0x000000ffff027224 */ /* 0x000fe200078e0a06 */
[----:B------:R-:W-:-:S03]  /*22a0*/  @!P0 SHF.R.U32.HI R16, RZ, R3, R16 ;  /* 0x00000003ff108219 */ /* 0x000fc60000011610 */
[----:B------:R-:W-:Y:S01]  /*22b0*/  IMAD R2, R26, R2, R5 ;  /* 0x000000021a027224 */ /* 0x000fe200078e0205 */
[----:B------:R-:W-:Y:S02]  /*22c0*/  @!P0 SEL R3, R7, R16, !P3 ;  /* 0x0000001007038207 */ /* 0x000fe40005800000 */
[----:B------:R-:W-:-:S03]  /*22d0*/  IADD3 R16, PT, PT, -R5, RZ, RZ ;  /* 0x000000ff05107210 */ /* 0x000fc60007ffe1ff */
[--C-:B------:R-:W-:Y:S02]  /*22e0*/  @!P0 IMAD.IADD R6, R6, 0x1, -R3.reuse ;  /* 0x0000000106068824 */ /* 0x100fe400078e0a03 */
[----:B------:R-:W-:Y:S01]  /*22f0*/  @!P0 IMAD R3, R2, R19, R3 ;  /* 0x0000001302038224 */ /* 0x000fe200078e0203 */
[----:B------:R-:W-:Y:S01]  /*2300*/  IADD3 R2, PT, PT, -R7, RZ, RZ ;  /* 0x000000ff07027210 */ /* 0x000fe20007ffe1ff */
[----:B------:R-:W-:Y:S02]  /*2310*/  @!P0 IMAD R5, R26, R6, R7 ;  /* 0x000000061a058224 */ /* 0x000fe400078e0207 */
[----:B------:R-:W-:Y:S02]  /*2320*/  IMAD R11, R4, R16, R11 ;  /* 0x00000010040b7224 */ /* 0x000fe400078e020b */
[----:B------:R-:W-:Y:S02]  /*2330*/  @!P0 IMAD.MOV.U32 R7, RZ, RZ, R3 ;  /* 0x000000ffff078224 */ /* 0x000fe400078e0003 */
[----:B------:R-:W-:-:S02]  /*2340*/  IMAD R2, R18, R2, R13 ;  /* 0x0000000212027224 */ /* 0x000fc400078e020d */
[----:B------:R-:W-:Y:S02]  /*2350*/  IMAD R11, R5, R4, R11 ;  /* 0x00000004050b7224 */ /* 0x000fe400078e020b */
[----:B------:R-:W-:Y:S02]  /*2360*/  IMAD R13, R7, R18, R2 ;  /* 0x00000012070d7224 */ /* 0x000fe400078e0202 */
.L_x_33:
[----:B------:R-:W1:Y:S02]  /*2370*/  LDCU UR8, c[0x0][0xb30] ;  /* 0x00016600ff0877ac */ /* 0x000e640008000800 */
[----:B-1----:R-:W-:-:S09]  /*2380*/  UISETP.NE.AND UP0, UPT, UR8, 0x1, UPT ;  /* 0x000000010800788c */ /* 0x002fd2000bf05270 */
[----:B------:R-:W-:Y:S05]  /*2390*/  BRA.U UP0, `(.L_x_34) ;  /* 0x0000000100407547 */ /* 0x000fea000b800000 */
[----:B------:R-:W1:Y:S08]  /*23a0*/  LDC.64 R4, c[0x0][0xb10] ;  /* 0x0002c400ff047b82 */ /* 0x000e700000000a00 */
[----:B------:R-:W2:Y:S08]  /*23b0*/  LDC.64 R2, c[0x0][0xb18] ;  /* 0x0002c600ff027b82 */ /* 0x000eb00000000a00 */
[----:B------:R-:W3:Y:S08]  /*23c0*/  LDC R6, c[0x0][0xb20] ;  /* 0x0002c800ff067b82 */ /* 0x000ef00000000800 */
[----:B------:R-:W4:Y:S01]  /*23d0*/  LDC R16, c[0x0][0xb0c] ;  /* 0x0002c300ff107b82 */ /* 0x000f220000000800 */
[----:B-1----:R-:W-:-:S05]  /*23e0*/  IMAD.HI.U32 R4, R13, R4, RZ ;  /* 0x000000040d047227 */ /* 0x002fca00078e00ff */
[----:B------:R-:W-:Y:S01]  /*23f0*/  SHF.R.U32.HI R4, RZ, R5, R4 ;  /* 0x00000005ff047219 */ /* 0x000fe20000011604 */
[----:B--2---:R-:W-:Y:S01]  /*2400*/  IMAD.HI.U32 R3, R11, R3, RZ ;  /* 0x000000030b037227 */ /* 0x004fe200078e00ff */
[----:B------:R-:W-:-:S04]  /*2410*/  ISETP.NE.AND P0, PT, R2, 0x1, PT ;  /* 0x000000010200780c */ /* 0x000fc80003f05270 */
[----:B---3--:R-:W-:-:S04]  /*2420*/  SHF.R.U32.HI R6, RZ, R6, R3 ;  /* 0x00000006ff067219 */ /* 0x008fc80000011603 */
[----:B------:R-:W-:Y:S02]  /*2430*/  SEL R3, R11, R6, !P0 ;  /* 0x000000060b037207 */ /* 0x000fe40004000000 */
[----:B----4-:R-:W-:-:S04]  /*2440*/  ISETP.NE.AND P1, PT, R16, 0x1, PT ;  /* 0x000000011000780c */ /* 0x010fc80003f25270 */
[----:B------:R-:W-:-:S05]  /*2450*/  SEL R4, R13, R4, !P1 ;  /* 0x000000040d047207 */ /* 0x000fca0004800000 */
[----:B------:R-:W-:Y:S02]  /*2460*/  IMAD.IADD R5, R3, 0x1, -R4 ;  /* 0x0000000103057824 */ /* 0x000fe400078e0a04 */
[----:B------:R-:W-:Y:S02]  /*2470*/  IMAD.IADD R3, R4, 0x1, -R3 ;  /* 0x0000000104037824 */ /* 0x000fe400078e0a03 */
[----:B------:R-:W-:Y:S02]  /*2480*/  IMAD R13, R5, R16, R13 ;  /* 0x00000010050d7224 */ /* 0x000fe400078e020d */
[----:B------:R-:W-:-:S07]  /*2490*/  IMAD R11, R3, R2, R11 ;  /* 0x00000002030b7224 */ /* 0x000fce00078e020b */
.L_x_34:
[----:B------:R-:W-:Y:S01]  /*24a0*/  VIADD R14, R14, 0x1 ;  /* 0x000000010e0e7836 */ /* 0x000fe20000000000 */
[----:B------:R-:W-:Y:S01]  /*24b0*/  PLOP3.LUT P1, PT, PT, PT, PT, 0x80, 0x8 ;  /* 0x000000000008781c */ /* 0x000fe20003f2f070 */
[----:B------:R-:W-:Y:S02]  /*24c0*/  IMAD.IADD R21, R13, 0x1, R68 ;  /* 0x000000010d157824 */ /* 0x000fe400078e0244 */
[----:B------:R-:W-:Y:S01]  /*24d0*/  IMAD.IADD R20, R11, 0x1, R66 ;  /* 0x000000010b147824 */ /* 0x000fe200078e0242 */
[----:B------:R-:W-:-:S04]  /*24e0*/  ISETP.NE.AND P0, PT, R14, 0x2, PT ;  /* 0x000000020e00780c */ /* 0x000fc80003f05270 */
[----:B------:R-:W-:Y:S02]  /*24f0*/  SEL R3, RZ, 0x1, P0 ;  /* 0x00000001ff037807 */ /* 0x000fe40000000000 */
[----:B------:R-:W-:Y:S02]  /*2500*/  SEL R14, R14, RZ, P0 ;  /* 0x000000ff0e0e7207 */ /* 0x000fe40000000000 */
[----:B------:R-:W-:Y:S01]  /*2510*/  LOP3.LUT R12, R12, R3, RZ, 0x3c, !PT ;  /* 0x000000030c0c7212 */ /* 0x000fe200078e3cff */
[----:B------:R-:W-:Y:S06]  /*2520*/  @P2 BRA `(.L_x_35) ;  /* 0xfffffff000182947 */ /* 0x000fec000383ffff */
[----:B------:R-:W-:Y:S01]  /*2530*/  UIADD3 UR4, UPT, UPT, UR4, 0x30, URZ ;  /* 0x0000003004047890 */ /* 0x000fe2000fffe0ff */
[----:B------:R-:W-:-:S03]  /*2540*/  SHF.L.U32 R3, R15, 0x1f, RZ ;  /* 0x0000001f0f037819 */ /* 0x000fc600000006ff */
[----:B------:R-:W-:-:S09]  /*2550*/  ULEA UR5, UR6, UR4, 0x3 ;  /* 0x0000000406057291 */ /* 0x000fd2000f8e18ff */
[----:B------:R-:W1:Y:S02]  /*2560*/  SYNCS.PHASECHK.TRANS64.TRYWAIT P0, [UR5], R3 ;  /* 0x00000003ff0075a7 */ /* 0x000e640008001105 */
[----:B-1----:R-:W-:Y:S05]  /*2570*/  @!P0 BRA `(.L_x_36) ;  /* 0x0000008c002c8947 */ /* 0x002fea0003800000 */
.L_x_174:
[----:B------:R-:W-:-:S04]  /*2580*/  UIADD3 UR6, UPT, UPT, UR6, 0x1, URZ ;  /* 0x0000000106067890 */ /* 0x000fc8000fffe0ff */
[----:B------:R-:W-:-:S04]  /*2590*/  UISETP.NE.AND UP0, UPT, UR6, 0x6, UPT ;  /* 0x000000060600788c */ /* 0x000fc8000bf05270 */
[----:B------:R-:W-:Y:S02]  /*25a0*/  USEL UR7, URZ, 0x1, UP0 ;  /* 0x00000001ff077887 */ /* 0x000fe40008000000 */
[----:B------:R-:W-:-:S04]  /*25b0*/  USEL UR6, UR6, URZ, UP0 ;  /* 0x000000ff06067287 */ /* 0x000fc80008000000 */
[----:B------:R-:W-:Y:S01]  /*25c0*/  ULEA UR5, UR6, UR4, 0x3 ;  /* 0x0000000406057291 */ /* 0x000fe2000f8e18ff */
[----:B------:R-:W-:-:S04]  /*25d0*/  LOP3.LUT R2, R15, UR7, RZ, 0x3c, !PT ;  /* 0x000000070f027c12 */ /* 0x000fc8000f8e3cff */
[----:B-1----:R-:W-:-:S04]  /*25e0*/  SHF.L.U32 R3, R2, 0x1f, RZ ;  /* 0x0000001f02037819 */ /* 0x002fc800000006ff */
[----:B------:R-:W1:Y:S02]  /*25f0*/  SYNCS.PHASECHK.TRANS64.TRYWAIT P0, [UR5], R3 ;  /* 0x00000003ff0075a7 */ /* 0x000e640008001105 */
[----:B-1----:R-:W-:Y:S05]  /*2600*/  @!P0 BRA `(.L_x_37) ;  /* 0x0000008c00208947 */ /* 0x002fea0003800000 */
.L_x_176:
        /* <DEDUP_REMOVED lines=9> */
.L_x_178:
        /* <DEDUP_REMOVED lines=9> */
.L_x_180:
        /* <DEDUP_REMOVED lines=9> */
.L_x_182:
[----:B------:R-:W-:-:S04]  /*27c0*/  UIADD3 UR6, UPT, UPT, UR6, 0x1, URZ ;  /* 0x0000000106067890 */ /* 0x000fc8000fffe0ff */
[----:B------:R-:W-:-:S04]  /*27d0*/  UISETP.NE.AND UP0, UPT, UR6, 0x6, UPT ;  /* 0x000000060600788c */ /* 0x000fc8000bf05270 */
[----:B------:R-:W-:Y:S02]  /*27e0*/  USEL UR5, URZ, 0x1, UP0 ;  /* 0x00000001ff057887 */ /* 0x000fe40008000000 */
[----:B------:R-:W-:-:S04]  /*27f0*/  USEL UR6, UR6, URZ, UP0 ;  /* 0x000000ff06067287 */ /* 0x000fc80008000000 */
[----:B------:R-:W-:Y:S01]  /*2800*/  ULEA UR6, UR6, UR4, 0x3 ;  /* 0x0000000406067291 */ /* 0x000fe2000f8e18ff */
[----:B-1----:R-:W-:-:S04]  /*2810*/  LOP3.LUT R3, R2, UR5, RZ, 0x3c, !PT ;  /* 0x0000000502037c12 */ /* 0x002fc8000f8e3cff */
[----:B------:R-:W-:Y:S01]  /*2820*/  SHF.L.U32 R3, R3, 0x1f, RZ ;  /* 0x0000001f03037819 */ /* 0x000fe200000006ff */
[----:B----4-:R-:W-:-:S07]  /*2830*/  IMAD.U32 R0, RZ, RZ, UR6 ;  /* 0x00000006ff007e24 */ /* 0x010fce000f8e00ff */
.L_x_41:
[----:B-1----:R1:W2:Y:S02]  /*2840*/  SYNCS.PHASECHK.TRANS64.TRYWAIT P0, [R0+URZ], R3 ;  /* 0x00000003000075a7 */ /* 0x0022a400080011ff */
[----:B--2---:R-:W-:Y:S05]  /*2850*/  @!P0 NANOSLEEP.SYNCS 0x989680 ;  /* 0x009896800000895d */ /* 0x004fea0003900000 */
[----:B------:R-:W2:Y:S02]  /*2860*/  @!P0 SYNCS.PHASECHK.TRANS64 P0, [R0+URZ], R3 ;  /* 0x00000003000085a7 */ /* 0x000ea400080010ff */
[----:B--2---:R-:W-:Y:S05]  /*2870*/  @P0 EXIT ;  /* 0x000000000000094d */ /* 0x004fea0003800000 */
[----:B------:R-:W-:Y:S05]  /*2880*/  BRA `(.L_x_41) ;  /* 0xfffffffc00ec7947 */ /* 0x000fea000383ffff */
.L_x_17:
[----:B------:R-:W-:-:S04]  /*2890*/  UISETP.NE.AND UP1, UPT, UR37, URZ, UPT ;  /* 0x000000ff2500728c */ /* 0x000fc8000bf25270 */
[----:B------:R-:W-:-:S09]  /*28a0*/  UISETP.NE.OR UP1, UPT, UR8, 0x1, UP1 ;  /* 0x000000010800788c */ /* 0x000fd20008f25670 */
[----:B------:R-:W-:Y:S05]  /*28b0*/  BRA.U UP1, `(.L_x_42) ;  /* 0x0000000501487547 */ /* 0x000fea000b800000 */
[----:B------:R-:W-:Y:S01]  /*28c0*/  ISETP.NE.AND P2, PT, R2, RZ, PT ;  /* 0x000000ff0200720c */ /* 0x000fe20003f45270 */
[----:B------:R-:W-:Y:S01]  /*28d0*/  IMAD.MOV.U32 R12, RZ, RZ, 0x1 ;  /* 0x00000001ff0c7424 */ /* 0x000fe200078e00ff */
[----:B------:R-:W-:Y:S02]  /*28e0*/  CS2R R10, SRZ ;  /* 0x00000000000a7805 */ /* 0x000fe4000001ff00 */
[----:B------:R-:W-:Y:S01]  /*28f0*/  CS2R R8, SRZ ;  /* 0x0000000000087805 */ /* 0x000fe2000001ff00 */
[----:B------:R-:W-:Y:S01]  /*2900*/  UMOV UR4, 0x400 ;  /* 0x0000040000047882 */ /* 0x000fe20000000000 */
[----:B------:R-:W-:Y:S01]  /*2910*/  UMOV UR6, URZ ;  /* 0x000000ff00067c82 */ /* 0x000fe20008000000 */
[----:B------:R-:W-:-:S12]  /*2920*/  ULEA UR37, UR37, UR4, 0x18 ;  /* 0x0000000425257291 */ /* 0x000fd8000f8ec0ff */
.L_x_46:
[----:B------:R-:W-:Y:S02]  /*2930*/  LEA R0, R8, UR37, 0x3 ;  /* 0x0000002508007c11 */ /* 0x000fe4000f8e18ff */
[----:B------:R-:W-:-:S03]  /*2940*/  SHF.L.U32 R5, R9, 0x1f, RZ ;  /* 0x0000001f09057819 */ /* 0x000fc600000006ff */
[----:B------:R-:W-:Y:S01]  /*2950*/  VIADD R4, R0, 0x120 ;  /* 0x0000012000047836 */ /* 0x000fe20000000000 */
[----:B------:R-:W1:Y:S02]  /*2960*/  SYNCS.PHASECHK.TRANS64.TRYWAIT P0, [R0+URZ+0x110], R5 ;  /* 0x00011005000075a7 */ /* 0x000e6400080011ff */
[----:B-1----:R-:W-:Y:S05]  /*2970*/  @!P0 BRA `(.L_x_43) ;  /* 0x0000008800a48947 */ /* 0x002fea0003800000 */
.L_x_183:
[----:B------:R-:W-:Y:S01]  /*2980*/  ULEA UR5, UR6, UR37, 0x3 ;  /* 0x0000002506057291 */ /* 0x000fe2000f8e18ff */
[----:B------:R-:W-:Y:S02]  /*2990*/  PRMT R4, RZ, 0x654, R4 ;  /* 0x00000654ff047816 */ /* 0x000fe40000000004 */
[----:B-1----:R-:W-:Y:S01]  /*29a0*/  SHF.L.U32 R5, R12, 0x1f, RZ ;  /* 0x0000001f0c057819 */ /* 0x002fe200000006ff */
[----:B------:R-:W-:Y:S01]  /*29b0*/  UIADD3 UR4, UPT, UPT, UR5, 0xb0, URZ ;  /* 0x000000b005047890 */ /* 0x000fe2000fffe0ff */
[----:B------:R1:W-:Y:S05]  /*29c0*/  SYNCS.ARRIVE.TRANS64.RED.A1T0 RZ, [R4+URZ], RZ ;  /* 0x000000ff04ff79a7 */ /* 0x0003ea00081004ff */
[----:B------:R-:W-:Y:S01]  /*29d0*/  IMAD.U32 R7, RZ, RZ, UR4 ;  /* 0x00000004ff077e24 */ /* 0x000fe2000f8e00ff */
[----:B------:R-:W2:Y:S04]  /*29e0*/  SYNCS.PHASECHK.TRANS64.TRYWAIT P0, [UR5+0xc0], R5 ;  /* 0x0000c005ff0075a7 */ /* 0x000ea80008001105 */
[----:B------:R-:W-:Y:S01]  /*29f0*/  PRMT R6, R2, 0x654, R7 ;  /* 0x0000065402067816 */ /* 0x000fe20000000007 */
[----:B-1----:R-:W-:Y:S01]  /*2a00*/  @!P2 IMAD.MOV.U32 R4, RZ, RZ, 0x10 ;  /* 0x00000010ff04a424 */ /* 0x002fe200078e00ff */
[----:B--2---:R-:W-:Y:S06]  /*2a10*/  @!P0 BRA `(.L_x_44) ;  /* 0x0000008800908947 */ /* 0x004fec0003800000 */
.L_x_185:
[----:B------:R-:W-:Y:S01]  /*2a20*/  ULEA UR4, UR6, UR37, 0x4 ;  /* 0x0000002506047291 */ /* 0x000fe2000f8e20ff */
[----:B------:R-:W-:Y:S01]  /*2a30*/  SEL R3, R6, R3, !P2 ;  /* 0x0000000306037207 */ /* 0x000fe20005000000 */
[----:B------:R-:W-:Y:S01]  /*2a40*/  UIADD3 UR5, UPT, UPT, UR5, 0xb0, URZ ;  /* 0x000000b005057890 */ /* 0x000fe2000fffe0ff */
[----:B-1----:R-:W-:Y:S01]  /*2a50*/  LEA R0, R11, UR37, 0x3 ;  /* 0x000000250b007c11 */ /* 0x002fe2000f8e18ff */
[----:B------:R-:W-:Y:S01]  /*2a60*/  UIADD3 UR4, UPT, UPT, UR4, 0x140, URZ ;  /* 0x0000014004047890 */ /* 0x000fe2000fffe0ff */
[----:B------:R-:W-:Y:S01]  /*2a70*/  SHF.L.U32 R5, R10, 0x1f, RZ ;  /* 0x0000001f0a057819 */ /* 0x000fe200000006ff */
[----:B------:R1:W-:Y:S01]  /*2a80*/  @!P2 SYNCS.ARRIVE.TRANS64.RED RZ, [R3+URZ], R4 ;  /* 0x0000000403ffa9a7 */ /* 0x0003e200080004ff */
[----:B------:R-:W-:Y:S01]  /*2a90*/  UIADD3 UR6, UPT, UPT, UR6, 0x1, URZ ;  /* 0x0000000106067890 */ /* 0x000fe2000fffe0ff */
[----:B------:R-:W-:-:S03]  /*2aa0*/  VIADD R8, R8, 0x1 ;  /* 0x0000000108087836 */ /* 0x000fc60000000000 */
[----:B------:R-:W-:Y:S02]  /*2ab0*/  UISETP.NE.AND UP0, UPT, UR6, 0x2, UPT ;  /* 0x000000020600788c */ /* 0x000fe4000bf05270 */
[----:B------:R-:W-:Y:S06]  /*2ac0*/  UGETNEXTWORKID.BROADCAST [UR4], [UR5] ;  /* 0x00000000040073ca */ /* 0x000fec0008000100 */
[----:B------:R-:W-:Y:S01]  /*2ad0*/  USEL UR4, URZ, 0x1, UP0 ;  /* 0x00000001ff047887 */ /* 0x000fe20008000000 */
[----:B------:R-:W-:Y:S01]  /*2ae0*/  ISETP.NE.AND P0, PT, R8, 0x2, PT ;  /* 0x000000020800780c */ /* 0x000fe20003f05270 */
[----:B------:R-:W-:Y:S01]  /*2af0*/  USEL UR6, UR6, URZ, UP0 ;  /* 0x000000ff06067287 */ /* 0x000fe20008000000 */
[----:B------:R-:W2:Y:S03]  /*2b00*/  SYNCS.PHASECHK.TRANS64.TRYWAIT P1, [R0+URZ+0xb0], R5 ;  /* 0x0000b005000075a7 */ /* 0x000ea600080211ff */
[----:B------:R-:W-:Y:S01]  /*2b10*/  LOP3.LUT R12, R12, UR4, RZ, 0x3c, !PT ;  /* 0x000000040c0c7c12 */ /* 0x000fe2000f8e3cff */
[----:B-12---:R-:W-:Y:S07]  /*2b20*/  @!P1 BRA `(.L_x_45) ;  /* 0x0000008800649947 */ /* 0x006fee0003800000 */
.L_x_186:
[C---:B------:R-:W-:Y:S01]  /*2b30*/  LEA R4, R11.reuse, UR37, 0x4 ;  /* 0x000000250b047c11 */ /* 0x040fe2000f8e20ff */
[----:B-1----:R-:W-:Y:S01]  /*2b40*/  VIADD R0, R0, 0xc0 ;  /* 0x000000c000007836 */ /* 0x002fe20000000000 */
[----:B------:R-:W-:Y:S01]  /*2b50*/  SEL R8, R8, RZ, P0 ;  /* 0x000000ff08087207 */ /* 0x000fe20000000000 */
[----:B------:R-:W-:-:S03]  /*2b60*/  VIADD R11, R11, 0x1 ;  /* 0x000000010b0b7836 */ /* 0x000fc60000000000 */
[----:B------:R-:W1:Y:S01]  /*2b70*/  LDS.128 R4, [R4+0x140] ;  /* 0x0001400004047984 */ /* 0x000e620000000c00 */
[----:B------:R-:W-:Y:S02]  /*2b80*/  PRMT R0, RZ, 0x654, R0 ;  /* 0x00000654ff007816 */ /* 0x000fe40000000000 */
[C---:B------:R-:W-:Y:S01]  /*2b90*/  ISETP.NE.AND P1, PT, R11.reuse, 0x2, PT ;  /* 0x000000020b00780c */ /* 0x040fe20003f25270 */
[----:B------:R-:W-:Y:S01]  /*2ba0*/  @!PT LDS RZ, [RZ] ;  /* 0x00000000fffff984 */ /* 0x000fe20000000800 */
[----:B------:R-:W-:Y:S01]  /*2bb0*/  @!PT LDS RZ, [RZ] ;  /* 0x00000000fffff984 */ /* 0x000fe20000000800 */
[----:B------:R-:W-:Y:S01]  /*2bc0*/  @!PT LDS RZ, [RZ] ;  /* 0x00000000fffff984 */ /* 0x000fe20000000800 */
[----:B------:R-:W-:Y:S01]  /*2bd0*/  @!PT LDS RZ, [RZ] ;  /* 0x00000000fffff984 */ /* 0x000fe20000000800 */
[----:B------:R2:W-:Y:S06]  /*2be0*/  MEMBAR.ALL.CTA ;  /* 0x0000000000007992 */ /* 0x0005ec0000008000 */
[----:B--2---:R-:W2:Y:S01]  /*2bf0*/  FENCE.VIEW.ASYNC.S ;  /* 0x00000000000073c6 */ /* 0x004ea20000000000 */
[----:B------:R-:W-:Y:S01]  /*2c00*/  SEL R11, R11, RZ, P1 ;  /* 0x000000ff0b0b7207 */ /* 0x000fe20000800000 */
[----:B--2---:R2:W-:Y:S01]  /*2c10*/  SYNCS.ARRIVE.TRANS64.RED.A1T0 RZ, [R0+URZ], RZ ;  /* 0x000000ff00ff79a7 */ /* 0x0045e200081004ff */
[----:B-1----:R-:W-:-:S02]  /*2c20*/  LOP3.LUT P3, RZ, R6, 0x1, RZ, 0xc0, !PT ;  /* 0x0000000106ff7812 */ /* 0x002fc4000786c0ff */
[----:B------:R-:W-:-:S04]  /*2c30*/  SEL R5, RZ, 0x1, P1 ;  /* 0x00000001ff057807 */ /* 0x000fc80000800000 */
[----:B------:R-:W-:Y:S02]  /*2c40*/  LOP3.LUT R10, R10, R5, RZ, 0x3c, !PT ;  /* 0x000000050a0a7212 */ /* 0x000fe400078e3cff */
[----:B--2---:R-:W-:-:S04]  /*2c50*/  SEL R0, RZ, 0x1, P0 ;  /* 0x00000001ff007807 */ /* 0x004fc80000000000 */
[----:B------:R-:W-:Y:S01]  /*2c60*/  LOP3.LUT R9, R9, R0, RZ, 0x3c, !PT ;  /* 0x0000000009097212 */ /* 0x000fe200078e3cff */
[----:B------:R-:W-:Y:S06]  /*2c70*/  @P3 BRA `(.L_x_46) ;  /* 0xfffffffc002c3947 */ /* 0x000fec000383ffff */
[----:B------:R-:W-:Y:S01]  /*2c80*/  ULEA UR5, UR6, UR37, 0x3 ;  /* 0x0000002506057291 */ /* 0x000fe2000f8e18ff */
[----:B------:R-:W-:-:S08]  /*2c90*/  SHF.L.U32 R3, R12, 0x1f, RZ ;  /* 0x0000001f0c037819 */ /* 0x000fd000000006ff */
[----:B------:R-:W1:Y:S02]  /*2ca0*/  SYNCS.PHASECHK.TRANS64 P0, [UR5+0xc0], R3 ;  /* 0x0000c003ff0075a7 */ /* 0x000e640008001005 */
[----:B-1----:R-:W-:Y:S05]  /*2cb0*/  @P0 BRA `(.L_x_47) ;  /* 0x0000000000080947 */ /* 0x002fea0003800000 */
[----:B------:R-:W1:Y:S02]  /*2cc0*/  SYNCS.PHASECHK.TRANS64.TRYWAIT P0, [UR5+0xc0], R3 ;  /* 0x0000c003ff0075a7 */ /* 0x000e640008001105 */
[----:B-1----:R-:W-:Y:S05]  /*2cd0*/  @!P0 BRA `(.L_x_48) ;  /* 0x00000088000c8947 */ /* 0x002fea0003800000 */
.L_x_47:
[----:B------:R-:W-:-:S04]  /*2ce0*/  UIADD3 UR4, UPT, UPT, UR6, 0x1, URZ ;  /* 0x0000000106047890 */ /* 0x000fc8000fffe0ff */
[----:B------:R-:W-:-:S04]  /*2cf0*/  UISETP.NE.AND UP0, UPT, UR4, 0x2, UPT ;  /* 0x000000020400788c */ /* 0x000fc8000bf05270 */
[----:B------:R-:W-:Y:S02]  /*2d00*/  USEL UR7, URZ, 0x1, UP0 ;  /* 0x00000001ff077887 */ /* 0x000fe40008000000 */
[----:B------:R-:W-:-:S04]  /*2d10*/  USEL UR4, UR4, URZ, UP0 ;  /* 0x000000ff04047287 */ /* 0x000fc80008000000 */
[----:B------:R-:W-:Y:S01]  /*2d20*/  ULEA UR4, UR4, UR37, 0x3 ;  /* 0x0000002504047291 */ /* 0x000fe2000f8e18ff */
[----:B-1----:R-:W-:-:S04]  /*2d30*/  LOP3.LUT R3, R12, UR7, RZ, 0x3c, !PT ;  /* 0x000000070c037c12 */ /* 0x002fc8000f8e3cff */
[----:B------:R-:W-:-:S04]  /*2d40*/  SHF.L.U32 R0, R3, 0x1f, RZ ;  /* 0x0000001f03007819 */ /* 0x000fc800000006ff */
[----:B------:R-:W1:Y:S02]  /*2d50*/  SYNCS.PHASECHK.TRANS64 P0, [UR4+0xc0], R0 ;  /* 0x0000c000ff0075a7 */ /* 0x000e640008001004 */
[----:B-1----:R-:W-:Y:S05]  /*2d60*/  @P0 EXIT ;  /* 0x000000000000094d */ /* 0x002fea0003800000 */
[----:B------:R-:W-:Y:S02]  /*2d70*/  SHF.L.U32 R3, R3, 0x1f, RZ ;  /* 0x0000001f03037819 */ /* 0x000fe400000006ff */
[----:B------:R-:W-:-:S07]  /*2d80*/  MOV R0, UR4 ;  /* 0x0000000400007c02 */ /* 0x000fce0008000f00 */
.L_x_49:
[----:B-1----:R1:W2:Y:S02]  /*2d90*/  SYNCS.PHASECHK.TRANS64.TRYWAIT P0, [R0+URZ+0xc0], R3 ;  /* 0x0000c003000075a7 */ /* 0x0022a400080011ff */
[----:B--2---:R-:W-:Y:S05]  /*2da0*/  @!P0 NANOSLEEP.SYNCS 0x989680 ;  /* 0x009896800000895d */ /* 0x004fea0003900000 */
[----:B------:R-:W2:Y:S02]  /*2db0*/  @!P0 SYNCS.PHASECHK.TRANS64 P0, [R0+URZ+0xc0], R3 ;  /* 0x0000c003000085a7 */ /* 0x000ea400080010ff */
[----:B--2---:R-:W-:Y:S05]  /*2dc0*/  @P0 EXIT ;  /* 0x000000000000094d */ /* 0x004fea0003800000 */
[----:B------:R-:W-:Y:S05]  /*2dd0*/  BRA `(.L_x_49) ;  /* 0xfffffffc00ec7947 */ /* 0x000fea000383ffff */
.L_x_42:
[----:B------:R-:W-:-:S09]  /*2de0*/  UISETP.NE.AND UP1, UPT, UR8, URZ, UPT ;  /* 0x000000ff0800728c */ /* 0x000fd2000bf25270 */
[----:B------:R-:W-:Y:S05]  /*2df0*/  BRA.U UP1, `(.L_x_50) ;  /* 0x0000000d01b47547 */ /* 0x000fea000b800000 */
[----:B------:R-:W-:Y:S01]  /*2e00*/  UMOV UR4, 0x40 ;  /* 0x0000004000047882 */ /* 0x000fe20000000000 */
[----:B------:R-:W-:Y:S01]  /*2e10*/  NOP ;  /* 0x0000000000007918 */ /* 0x000fe20000000000 */
[----:B------:R-:W-:Y:S01]  /*2e20*/  ULEA UR4, UR37, UR4, 0x18 ;  /* 0x0000000425047291 */ /* 0x000fe2000f8ec0ff */
[----:B------:R-:W-:Y:S02]  /*2e30*/  UMOV UR5, 0x400 ;  /* 0x0000040000057882 */ /* 0x000fe40000000000 */
[----:B------:R-:W-:-:S06]  /*2e40*/  ULEA UR37, UR37, UR5, 0x18 ;  /* 0x0000000525257291 */ /* 0x000fcc000f8ec0ff */
[----:B------:R-:W1:Y:S02]  /*2e50*/  LDS.U8 R0, [UR4+0x1c] ;  /* 0x00001c04ff007984 */ /* 0x000e640008000000 */
[----:B-1----:R-:W-:-:S13]  /*2e60*/  ISETP.NE.AND P0, PT, R0, RZ, PT ;  /* 0x000000ff0000720c */ /* 0x002fda0003f05270 */
[----:B------:R-:W-:Y:S05]  /*2e70*/  @P0 BRA `(.L_x_51) ;  /* 0x0000000000580947 */ /* 0x000fea0003800000 */
[----:B------:R-:W-:-:S13]  /*2e80*/  ELECT P0, URZ, PT ;  /* 0x0000000000ff782f */ /* 0x000fda0003800000 */
[----:B------:R-:W-:Y:S05]  /*2e90*/  @!P0 BRA `(.L_x_52) ;  /* 0x0000000000608947 */ /* 0x000fea0003800000 */
[----:B------:R-:W-:Y:S01]  /*2ea0*/  UMOV UR5, 0x10 ;  /* 0x0000001000057882 */ /* 0x000fe20000000000 */
[----:B------:R-:W-:Y:S01]  /*2eb0*/  HFMA2 R0, -RZ, RZ, 0, 5.9604644775390625e-08 ;  /* 0x00000001ff007431 */ /* 0x000fe200000001ff */
[----:B------:R-:W-:-:S03]  /*2ec0*/  MOV R2, 0xffff ;  /* 0x0000ffff00027802 */ /* 0x000fc60000000f00 */
[----:B------:R-:W-:Y:S04]  /*2ed0*/  DEPBAR.LE SB1, 0x36 ;  /* 0x00009d800000791a */ /* 0x000fe80000000000 */
[----:B------:R-:W1:Y:S02]  /*2ee0*/  UTCATOMSWS.FIND_AND_SET.ALIGN UP0, UR5, UR5 ;  /* 0x00000005000575e3 */ /* 0x000e640008000800 */
[----:B-1----:R-:W-:Y:S01]  /*2ef0*/  MOV R3, UR5 ;  /* 0x0000000500037c02 */ /* 0x002fe20008000f00 */
[----:B------:R-:W-:Y:S06]  /*2f00*/  BRA.U UP0, `(.L_x_53) ;  /* 0x0000000100187547 */ /* 0x000fec000b800000 */
.L_x_54:
[----:B------:R-:W-:Y:S05]  /*2f10*/  NANOSLEEP 0x64 ;  /* 0x000000640000795d */ /* 0x000fea0003800000 */
[----:B------:R-:W-:-:S05]  /*2f20*/  UMOV UR5, 0x10 ;  /* 0x0000001000057882 */ /* 0x000fca0000000000 */
[----:B------:R-:W-:Y:S04]  /*2f30*/  DEPBAR.LE SB1, 0x36 ;  /* 0x00009d800000791a */ /* 0x000fe80000000000 */
[----:B------:R-:W1:Y:S02]  /*2f40*/  UTCATOMSWS.FIND_AND_SET.ALIGN UP0, UR5, UR5 ;  /* 0x00000005000575e3 */ /* 0x000e640008000800 */
[----:B-1----:R-:W-:Y:S01]  /*2f50*/  MOV R3, UR5 ;  /* 0x0000000500037c02 */ /* 0x002fe20008000f00 */
[----:B------:R-:W-:Y:S05]  /*2f60*/  BRA.U !UP0, `(.L_x_54) ;  /* 0xfffffffd08e87547 */ /* 0x000fea000b83ffff */
.L_x_53:
[-C--:B------:R-:W-:Y:S02]  /*2f70*/  SHF.L.U32 R2, R2, R3.reuse, RZ ;  /* 0x0000000302027219 */ /* 0x080fe400000006ff */
[----:B------:R-:W-:Y:S01]  /*2f80*/  SHF.L.U32 R0, R0, R3, RZ ;  /* 0x0000000300007219 */ /* 0x000fe200000006ff */
[----:B------:R-:W-:Y:S02]  /*2f90*/  IMAD.SHL.U32 R3, R3, 0x20, RZ ;  /* 0x0000002003037824 */ /* 0x000fe400078e00ff */
[----:B------:R1:W-:Y:S04]  /*2fa0*/  ATOMS.OR RZ, [UR4+0x14], R2 ;  /* 0x00001402ffff798c */ /* 0x0003e8000b000004 */
[----:B------:R1:W-:Y:S04]  /*2fb0*/  ATOMS.OR RZ, [UR4+0x18], R0 ;  /* 0x00001800ffff798c */ /* 0x0003e8000b000004 */
[----:B------:R1:W-:Y:S01]  /*2fc0*/  STS [UR37+0x160], R3 ;  /* 0x00016003ff007988 */ /* 0x0003e20008000825 */
[----:B------:R-:W-:Y:S05]  /*2fd0*/  BRA `(.L_x_52) ;  /* 0x0000000000107947 */ /* 0x000fea0003800000 */
.L_x_51:
[----:B------:R-:W-:Y:S02]  /*2fe0*/  MOV R0, 0xffffffff ;  /* 0xffffffff00007802 */ /* 0x000fe40000000f00 */
[----:B------:R-:W-:-:S03]  /*2ff0*/  MOV R2, 0x3020 ;  /* 0x0000302000027802 */ /* 0x000fc60000000f00 */
[----:B------:R1:W-:Y:S04]  /*3000*/  STS [UR37+0x160], R0 ;  /* 0x00016000ff007988 */ /* 0x0003e80008000825 */
[----:B-1-3-5:R-:W-:Y:S05]  /*3010*/  CALL.REL.NOINC `($__internal_1_$__cuda_sm10x_tcgen05_guardrail_trap_phase_invalid_during_alloc) ;  /* 0x0000009000047944 */ /* 0x02afea0003c00000 */
.L_x_52:
[----:B------:R-:W-:Y:S05]  /*3020*/  WARPSYNC.ALL ;  /* 0x0000000000007948 */ /* 0x000fea0003800000 */
[----:B------:R-:W2:Y:S01]  /*3030*/  S2UR UR5, SR_CgaCtaId ;  /* 0x00000000000579c3 */ /* 0x000ea20000008800 */
[----:B------:R-:W-:Y:S01]  /*3040*/  UMOV UR4, 0x400 ;  /* 0x0000040000047882 */ /* 0x000fe20000000000 */
[----:B------:R-:W-:-:S06]  /*3050*/  NOP ;  /* 0x0000000000007918 */ /* 0x000fcc0000000000 */
[----:B------:R-:W-:Y:S06]  /*3060*/  BAR.ARV 0x6, 0xa0 ;  /* 0x0182800000007b1d */ /* 0x000fec0000002000 */
[----:B------:R-:W4:Y:S01]  /*3070*/  LDCU UR7, c[0x0][0x38c] ;  /* 0x00007180ff0777ac */ /* 0x000f220008000800 */
[----:B------:R-:W-:Y:S01]  /*3080*/  IMAD.MOV.U32 R11, RZ, RZ, 0x1 ;  /* 0x00000001ff0b7424 */ /* 0x000fe200078e00ff */
[----:B------:R-:W-:Y:S01]  /*3090*/  CS2R R8, SRZ ;  /* 0x0000000000087805 */ /* 0x000fe2000001ff00 */
[----:B------:R-:W-:Y:S01]  /*30a0*/  IMAD.MOV.U32 R10, RZ, RZ, RZ ;  /* 0x000000ffff0a7224 */ /* 0x000fe200078e00ff */
[----:B------:R-:W3:Y:S01]  /*30b0*/  LDCU UR6, c[0x0][0x38c] ;  /* 0x00007180ff0677ac */ /* 0x000ee20008000800 */
[----:B------:R-:W-:Y:S01]  /*30c0*/  UMOV UR15, URZ ;  /* 0x000000ff000f7c82 */ /* 0x000fe20008000000 */
[----:B------:R-:W-:Y:S01]  /*30d0*/  UMOV UR14, URZ ;  /* 0x000000ff000e7c82 */ /* 0x000fe20008000000 */
[----:B--2---:R-:W-:Y:S01]  /*30e0*/  ULEA UR5, UR5, UR4, 0x18 ;  /* 0x0000000405057291 */ /* 0x004fe2000f8ec0ff */
[----:B------:R-:W-:Y:S01]  /*30f0*/  UMOV UR24, 0x0 ;  /* 0x0000000000187882 */ /* 0x000fe20000000000 */
[----:B------:R-:W-:-:S02]  /*3100*/  UMOV UR25, 0x8208910 ;  /* 0x0820891000197882 */ /* 0x000fc40000000000 */
[----:B------:R-:W-:Y:S02]  /*3110*/  UIADD3 UR10, UPT, UPT, UR5, 0x8400, URZ ;  /* 0x00008400050a7890 */ /* 0x000fe4000fffe0ff */
[----:B------:R-:W-:Y:S02]  /*3120*/  UIADD3 UR11, UPT, UPT, UR5, 0x20400, URZ ;  /* 0x00020400050b7890 */ /* 0x000fe4000fffe0ff */
[----:B----4-:R-:W-:Y:S01]  /*3130*/  UIADD3 UR7, UPT, UPT, UR7, 0x1f, URZ ;  /* 0x0000001f07077890 */ /* 0x010fe2000fffe0ff */
[----:B-1----:R-:W1:Y:S01]  /*3140*/  LDS R0, [UR5+0x160] ;  /* 0x00016005ff007984 */ /* 0x002e620008000800 */
[----:B------:R-:W-:Y:S02]  /*3150*/  USHF.R.U32.HI UR10, URZ, 0x4, UR10 ;  /* 0x00000004ff0a7899 */ /* 0x000fe4000801160a */
[----:B------:R-:W-:Y:S02]  /*3160*/  USHF.R.S32.HI UR4, URZ, 0x1f, UR7 ;  /* 0x0000001fff047899 */ /* 0x000fe40008011407 */
[----:B------:R-:W-:-:S02]  /*3170*/  USHF.R.U32.HI UR11, URZ, 0x4, UR11 ;  /* 0x00000004ff0b7899 */ /* 0x000fc4000801160b */
[----:B------:R-:W-:Y:S02]  /*3180*/  ULEA.HI UR4, UR4, UR7, URZ, 0x5 ;  /* 0x0000000704047291 */ /* 0x000fe4000f8f28ff */
[----:B------:R-:W-:Y:S02]  /*3190*/  ULOP3.LUT UR10, UR10, 0x3fff, URZ, 0xc0, !UPT ;  /* 0x00003fff0a0a7892 */ /* 0x000fe4000f8ec0ff */
[----:B------:R-:W-:Y:S02]  /*31a0*/  USHF.R.S32.HI UR4, URZ, 0x5, UR4 ;  /* 0x00000005ff047899 */ /* 0x000fe40008011404 */
[----:B------:R-:W-:Y:S02]  /*31b0*/  ULOP3.LUT UR11, UR11, 0x3fff, URZ, 0xc0, !UPT ;  /* 0x00003fff0b0b7892 */ /* 0x000fe4000f8ec0ff */
[----:B------:R-:W-:Y:S01]  /*31c0*/  UISETP.LT.AND UP0, UPT, UR4, 0x1, UPT ;  /* 0x000000010400788c */ /* 0x000fe2000bf01270 */
[----:B------:R-:W-:Y:S01]  /*31d0*/  UMOV UR22, 0x0 ;  /* 0x0000000000167882 */ /* 0x000fe20000000000 */
[----:B------:R-:W-:-:S02]  /*31e0*/  UMOV UR23, 0x8208910 ;  /* 0x0820891000177882 */ /* 0x000fc40000000000 */
[----:B------:R-:W-:Y:S02]  /*31f0*/  USEL UR9, UR4, 0x1, !UP0 ;  /* 0x0000000104097887 */ /* 0x000fe4000c000000 */
[----:B------:R-:W-:Y:S02]  /*3200*/  ULOP3.LUT UR10, UR10, 0x1000000, URZ, 0xfc, !UPT ;  /* 0x010000000a0a7892 */ /* 0x000fe4000f8efcff */
[----:B------:R-:W-:Y:S02]  /*3210*/  ULOP3.LUT UR11, UR11, 0x10000, URZ, 0xfc, !UPT ;  /* 0x000100000b0b7892 */ /* 0x000fe4000f8efcff */
[----:B------:R-:W-:Y:S02]  /*3220*/  UIADD3 UR9, UPT, UPT, -UR9, URZ, URZ ;  /* 0x000000ff09097290 */ /* 0x000fe4000fffe1ff */
[----:B---3--:R-:W-:Y:S01]  /*3230*/  UISETP.GE.AND UP3, UPT, UR6, 0x1, UPT ;  /* 0x000000010600788c */ /* 0x008fe2000bf66270 */
[----:B------:R-:W-:Y:S01]  /*3240*/  UMOV UR20, 0x0 ;  /* 0x0000000000147882 */ /* 0x000fe20000000000 */
[----:B------:R-:W-:Y:S01]  /*3250*/  UMOV UR21, 0x8208910 ;  /* 0x0820891000157882 */ /* 0x000fe20000000000 */
[----:B------:R-:W-:Y:S01]  /*3260*/  UMOV UR18, 0x0 ;  /* 0x0000000000127882 */ /* 0x000fe20000000000 */
[----:B------:R-:W-:Y:S01]  /*3270*/  UMOV UR19, 0x8208910 ;  /* 0x0820891000137882 */ /* 0x000fe20000000000 */
[----:B-1----:R-:W-:-:S15]  /*3280*/  R2UR UR16, R0 ;  /* 0x00000000001072ca */ /* 0x002fde00000e0000 */
.L_x_61:
[----:B------:R-:W-:Y:S02]  /*3290*/  LEA R0, R10, UR5, 0x3 ;  /* 0x000000050a007c11 */ /* 0x000fe4000f8e18ff */
[----:B------:R-:W-:Y:S02]  /*32a0*/  SHF.L.U32 R5, R9, 0x1f, RZ ;  /* 0x0000001f09057819 */ /* 0x000fe400000006ff */
[----:B------:R-:W-:Y:S01]  /*32b0*/  PLOP3.LUT P0, PT, PT, PT, UP3, 0x80, 0x8 ;  /* 0x000000000008781c */ /* 0x000fe20003f0f038 */
[----:B------:R-:W-:Y:S01]  /*32c0*/  VIADD R3, R0, 0xc0 ;  /* 0x000000c000037836 */ /* 0x000fe20000000000 */
[----:B-1----:R-:W1:Y:S02]  /*32d0*/  SYNCS.PHASECHK.TRANS64.TRYWAIT P1, [R0+URZ+0xb0], R5 ;  /* 0x0000b005000075a7 */ /* 0x002e6400080211ff */
[----:B-1-3--:R-:W-:Y:S09]  /*32e0*/  @!P1 BRA `(.L_x_55) ;  /* 0x0000008000a09947 */ /* 0x00aff20003800000 */
.L_x_188:
[----:B------:R-:W-:Y:S01]  /*32f0*/  LEA R4, R10, UR5, 0x4 ;  /* 0x000000050a047c11 */ /* 0x000fe2000f8e20ff */
[----:B------:R-:W-:Y:S01]  /*3300*/  @UP3 ULEA UR6, UR14, UR5, 0x3 ;  /* 0x000000050e063291 */ /* 0x000fe2000f8e18ff */
[----:B------:R-:W-:Y:S01]  /*3310*/  PLOP3.LUT P2, PT, PT, PT, PT, 0x80, 0x8 ;  /* 0x000000000008781c */ /* 0x000fe20003f4f070 */
[----:B------:R-:W-:Y:S01]  /*3320*/  ULEA UR7, UR15, UR5, 0x3 ;  /* 0x000000050f077291 */ /* 0x000fe2000f8e18ff */
[----:B------:R-:W-:Y:S01]  /*3330*/  PRMT R3, RZ, 0x654, R3 ;  /* 0x00000654ff037816 */ /* 0x000fe20000000003 */
[----:B------:R-:W-:Y:S01]  /*3340*/  ULEA UR8, UR15, UR16, 0x7 ;  /* 0x000000100f087291 */ /* 0x000fe2000f8e38ff */
[----:B-1----:R-:W1:Y:S01]  /*3350*/  LDS.128 R4, [R4+0x140] ;  /* 0x0001400004047984 */ /* 0x002e620000000c00 */
[----:B------:R-:W-:Y:S02]  /*3360*/  @P0 SHF.L.U32 R2, R8, 0x1f, RZ ;  /* 0x0000001f08020819 */ /* 0x000fe400000006ff */
[----:B------:R-:W-:Y:S01]  /*3370*/  SHF.L.U32 R0, R11, 0x1f, RZ ;  /* 0x0000001f0b007819 */ /* 0x000fe200000006ff */
[----:B------:R-:W-:Y:S01]  /*3380*/  @!PT LDS RZ, [RZ] ;  /* 0x00000000fffff984 */ /* 0x000fe20000000800 */
[----:B------:R-:W-:Y:S01]  /*3390*/  @!PT LDS RZ, [RZ] ;  /* 0x00000000fffff984 */ /* 0x000fe20000000800 */
[----:B------:R-:W-:Y:S01]  /*33a0*/  @!PT LDS RZ, [RZ] ;  /* 0x00000000fffff984 */ /* 0x000fe20000000800 */
[----:B------:R-:W-:Y:S01]  /*33b0*/  @!PT LDS RZ, [RZ] ;  /* 0x00000000fffff984 */ /* 0x000fe20000000800 */
[----:B------:R2:W-:Y:S06]  /*33c0*/  MEMBAR.ALL.CTA ;  /* 0x0000000000007992 */ /* 0x0005ec0000008000 */
[----:B--2---:R-:W2:Y:S02]  /*33d0*/  FENCE.VIEW.ASYNC.S ;  /* 0x00000000000073c6 */ /* 0x004ea40000000000 */
[----:B--2---:R2:W-:Y:S01]  /*33e0*/  SYNCS.ARRIVE.TRANS64.RED.A1T0 RZ, [R3+URZ], RZ ;  /* 0x000000ff03ff79a7 */ /* 0x0045e200081004ff */
[----:B------:R2:W3:Y:S01]  /*33f0*/  @P0 SYNCS.PHASECHK.TRANS64.TRYWAIT P2, [UR6], R2 ;  /* 0x00000002ff0005a7 */ /* 0x0004e20008041106 */
[----:B-1----:R-:W-:Y:S01]  /*3400*/  LOP3.LUT P1, RZ, R6, 0x1, RZ, 0xc0, !PT ;  /* 0x0000000106ff7812 */ /* 0x002fe2000782c0ff */
[----:B------:R-:W1:Y:S02]  /*3410*/  SYNCS.PHASECHK.TRANS64.TRYWAIT P0, [UR7+0xf0], R0 ;  /* 0x0000f000ff0075a7 */ /* 0x000e640008001107 */
[----:B-123--:R-:W-:Y:S10]  /*3420*/  @!P0 BRA `(.L_x_56) ;  /* 0x0000008000648947 */ /* 0x00eff40003800000 */
.L_x_190:
[----:B------:R-:W-:Y:S01]  /*3430*/  IADD3 R10, PT, PT, R10, 0x1, RZ ;  /* 0x000000010a0a7810 */ /* 0x000fe20007ffe0ff */
[----:B------:R-:W-:Y:S06]  /*3440*/  BRA.U !UP3, `(.L_x_57) ;  /* 0x000000010bc07547 */ /* 0x000fec000b800000 */
[----:B------:R-:W-:Y:S01]  /*3450*/  UPLOP3.LUT UP4, UPT, UPT, UPT, UPT, 0x40, 0x4 ;  /* 0x000000000004789c */ /* 0x000fe20003f8e870 */
[----:B------:R-:W-:Y:S01]  /*3460*/  UMOV UR13, UR9 ;  /* 0x00000009000d7c82 */ /* 0x000fe20008000000 */
[----:B------:R-:W-:Y:S01]  /*3470*/  UMOV UR12, UR4 ;  /* 0x00000004000c7c82 */ /* 0x000fe20008000000 */
[----:B------:R-:W-:-:S08]  /*3480*/  UMOV UR17, UR14 ;  /* 0x0000000e00117c82 */ /* 0x000fd00008000000 */
.L_x_60:
[----:B------:R-:W-:Y:S02]  /*3490*/  UIADD3 UR13, UPT, UPT, UR13, 0x1, URZ ;  /* 0x000000010d0d7890 */ /* 0x000fe4000fffe0ff */
[----:B--2---:R-:W-:Y:S02]  /*34a0*/  ULEA UR6, UR17, UR5, 0x3 ;  /* 0x0000000511067291 */ /* 0x004fe4000f8e18ff */
[----:B------:R-:W-:Y:S01]  /*34b0*/  UISETP.NE.AND UP0, UPT, UR13, URZ, UPT ;  /* 0x000000ff0d00728c */ /* 0x000fe2000bf05270 */
[----:B---3--:R-:W-:Y:S10]  /*34c0*/  @P2 BRA `(.L_x_58) ;  /* 0x00000000000c2947 */ /* 0x008ff40003800000 */
[----:B-1----:R-:W-:Y:S04]  /*34d0*/  SHF.L.U32 R3, R8, 0x1f, RZ ;  /* 0x0000001f08037819 */ /* 0x002fe800000006ff */
[----:B------:R-:W1:Y:S02]  /*34e0*/  SYNCS.PHASECHK.TRANS64.TRYWAIT P0, [UR6], R3 ;  /* 0x00000003ff0075a7 */ /* 0x000e640008001106 */
[----:B-1----:R-:W-:Y:S05]  /*34f0*/  @!P0 BRA `(.L_x_59) ;  /* 0x0000008000488947 */ /* 0x002fea0003800000 */
.L_x_58:
[----:B------:R-:W-:Y:S01]  /*3500*/  UISETP.NE.AND UP1, UPT, UR12, 0x1, UPT ;  /* 0x000000010c00788c */ /* 0x000fe2000bf25270 */
[----:B------:R-:W-:Y:S01]  /*3510*/  PLOP3.LUT P2, PT, PT, PT, PT, 0x80, 0x8 ;  /* 0x000000000008781c */ /* 0x000fe20003f4f070 */
[----:B------:R-:W-:Y:S02]  /*3520*/  UIADD3 UR14, UPT, UPT, UR17, 0x1, URZ ;  /* 0x00000001110e7890 */ /* 0x000fe4000fffe0ff */
[----:B------:R-:W-:Y:S02]  /*3530*/  ULEA UR28, UR17, UR11, 0xa ;  /* 0x0000000b111c7291 */ /* 0x000fe4000f8e50ff */
[----:B------:R-:W-:Y:S01]  /*3540*/  UISETP.NE.AND UP2, UPT, UR14, 0x6, UPT ;  /* 0x000000060e00788c */ /* 0x000fe2000bf45270 */
[----:B------:R-:W-:Y:S01]  /*3550*/  PLOP3.LUT P0, PT, PT, PT, UP1, 0x80, 0x8 ;  /* 0x000000000008781c */ /* 0x000fe20003f0f018 */
[----:B------:R-:W-:Y:S02]  /*3560*/  UIADD3 UR40, UPT, UPT, UR28, 0x2, URZ ;  /* 0x000000021c287890 */ /* 0x000fe4000fffe0ff */
[----:B------:R-:W-:Y:S02]  /*3570*/  USEL UR27, URZ, 0x1, UP2 ;  /* 0x00000001ff1b7887 */ /* 0x000fe40009000000 */
[----:B------:R-:W-:Y:S02]  /*3580*/  USEL UR14, UR14, URZ, UP2 ;  /* 0x000000ff0e0e7287 */ /* 0x000fe40009000000 */
[----:B------:R-:W-:Y:S02]  /*3590*/  UIADD3 UR36, UPT, UPT, UR28, 0x4, URZ ;  /* 0x000000041c247890 */ /* 0x000fe4000fffe0ff */
[----:B------:R-:W-:Y:S01]  /*35a0*/  @UP1 ULEA UR26, UR14, UR5, 0x3 ;  /* 0x000000050e1a1291 */ /* 0x000fe2000f8e18ff */
[----:B------:R-:W-:Y:S01]  /*35b0*/  LOP3.LUT R8, R8, UR27, RZ, 0x3c, !PT ;  /* 0x0000001b08087c12 */ /* 0x000fe2000f8e3cff */
[----:B------:R-:W-:Y:S02]  /*35c0*/  UIADD3 UR32, UPT, UPT, UR28, 0x6, URZ ;  /* 0x000000061c207890 */ /* 0x000fe4000fffe0ff */
[----:B------:R-:W-:Y:S01]  /*35d0*/  UIADD3 UR6, UPT, UPT, UR6, 0x30, URZ ;  /* 0x0000003006067890 */ /* 0x000fe2000fffe0ff */
[----:B-1----:R-:W-:Y:S01]  /*35e0*/  @P0 SHF.L.U32 R0, R8, 0x1f, RZ ;  /* 0x0000001f08000819 */ /* 0x002fe200000006ff */
[----:B------:R-:W-:Y:S01]  /*35f0*/  UIADD3 UR12, UPT, UPT, UR12, -0x1, URZ ;  /* 0xffffffff0c0c7890 */ /* 0x000fe2000fffe0ff */
[----:B------:R-:W-:Y:S02]  /*3600*/  UMOV UR29, 0x40004040 ;  /* 0x40004040001d7882 */ /* 0x000fe40000000000 */
[----:B------:R2:W3:Y:S01]  /*3610*/  @P0 SYNCS.PHASECHK.TRANS64.TRYWAIT P2, [UR26], R0 ;  /* 0x00000000ff0005a7 */ /* 0x0004e2000804111a */
[----:B------:R-:W-:Y:S01]  /*3620*/  ULEA UR26, UR17, UR10, 0xa ;  /* 0x0000000a111a7291 */ /* 0x000fe2000f8e50ff */
[----:B------:R-:W-:Y:S01]  /*3630*/  UMOV UR27, 0x20004020 ;  /* 0x20004020001b7882 */ /* 0x000fe20000000000 */
[----:B------:R-:W-:Y:S02]  /*3640*/  UMOV UR41, 0x40004040 ;  /* 0x4000404000297882 */ /* 0x000fe40000000000 */
[----:B------:R-:W-:Y:S02]  /*3650*/  UIADD3 UR38, UPT, UPT, UR26, 0x40, URZ ;  /* 0x000000401a267890 */ /* 0x000fe4000fffe0ff */
[----:B------:R-:W-:Y:S02]  /*3660*/  UIADD3 UR34, UPT, UPT, UR26, 0x80, URZ ;  /* 0x000000801a227890 */ /* 0x000fe4000fffe0ff */
[----:B------:R-:W-:Y:S01]  /*3670*/  UIADD3 UR30, UPT, UPT, UR26, 0xc0, URZ ;  /* 0x000000c01a1e7890 */ /* 0x000fe2000fffe0ff */
[----:B------:R2:W-:Y:S01]  /*3680*/  UTCHMMA gdesc[UR26], gdesc[UR28], tmem[UR8], tmem[UR24], idesc[UR25], UP4 ;  /* 0x00ff181c1a0075ea */ /* 0x0005e2000a000008 */
[----:B------:R-:W-:Y:S01]  /*3690*/  UPLOP3.LUT UP4, UPT, UPT, UPT, UPT, 0x80, 0x8 ;  /* 0x000000000008789c */ /* 0x000fe20003f8f070 */
[----:B------:R-:W-:Y:S01]  /*36a0*/  UMOV UR39, 0x20004020 ;  /* 0x2000402000277882 */ /* 0x000fe20000000000 */
[----:B------:R-:W-:Y:S01]  /*36b0*/  UMOV UR37, 0x40004040 ;  /* 0x4000404000257882 */ /* 0x000fe20000000000 */
[----:B------:R2:W-:Y:S01]  /*36c0*/  UTCHMMA gdesc[UR38], gdesc[UR40], tmem[UR8], tmem[UR22], idesc[UR23], UPT ;  /* 0x00ff1628260075ea */ /* 0x0005e2000b800008 */
[----:B------:R-:W-:Y:S01]  /*36d0*/  UMOV UR35, 0x20004020 ;  /* 0x2000402000237882 */ /* 0x000fe20000000000 */
[----:B------:R-:W-:Y:S01]  /*36e0*/  UMOV UR33, 0x40004040 ;  /* 0x4000404000217882 */ /* 0x000fe20000000000 */
[----:B------:R-:W-:Y:S01]  /*36f0*/  UMOV UR31, 0x20004020 ;  /* 0x20004020001f7882 */ /* 0x000fe20000000000 */
[----:B------:R2:W-:Y:S01]  /*3700*/  UTCHMMA gdesc[UR34], gdesc[UR36], tmem[UR8], tmem[UR20], idesc[UR21], UPT ;  /* 0x00ff1424220075ea */ /* 0x0005e2000b800008 */
[----:B------:R2:W-:Y:S01]  /*3710*/  UTCHMMA gdesc[UR30], gdesc[UR32], tmem[UR8], tmem[UR18], idesc[UR19], UPT ;  /* 0x00ff12201e0075ea */ /* 0x0005e2000b800008 */
[----:B------:R2:W-:Y:S01]  /*3720*/  UTCBAR [UR6], URZ ;  /* 0x000000ff060073e9 */ /* 0x0005e200080000ff */
[----:B------:R-:W-:Y:S01]  /*3730*/  UMOV UR17, UR14 ;  /* 0x0000000e00117c82 */ /* 0x000fe20008000000 */
[----:B------:R-:W-:Y:S05]  /*3740*/  BRA.U UP0, `(.L_x_60) ;  /* 0xfffffffd00507547 */ /* 0x000fea000b83ffff */
.L_x_57:
[----:B------:R-:W-:Y:S01]  /*3750*/  UIADD3 UR15, UPT, UPT, UR15, 0x1, URZ ;  /* 0x000000010f0f7890 */ /* 0x000fe2000fffe0ff */
[C---:B------:R-:W-:Y:S01]  /*3760*/  ISETP.NE.AND P0, PT, R10.reuse, 0x2, PT ;  /* 0x000000020a00780c */ /* 0x040fe20003f05270 */
[----:B------:R-:W-:Y:S02]  /*3770*/  UIADD3 UR7, UPT, UPT, UR7, 0xd0, URZ ;  /* 0x000000d007077890 */ /* 0x000fe4000fffe0ff */
[----:B------:R-:W-:Y:S01]  /*3780*/  UISETP.NE.AND UP0, UPT, UR15, 0x4, UPT ;  /* 0x000000040f00788c */ /* 0x000fe2000bf05270 */
[----:B-12---:R-:W-:Y:S02]  /*3790*/  SEL R0, RZ, 0x1, P0 ;  /* 0x00000001ff007807 */ /* 0x006fe40000000000 */
[----:B------:R-:W-:Y:S01]  /*37a0*/  SEL R10, R10, RZ, P0 ;  /* 0x000000ff0a0a7207 */ /* 0x000fe20000000000 */
[----:B------:R-:W-:Y:S01]  /*37b0*/  USEL UR6, URZ, 0x1, UP0 ;  /* 0x00000001ff067887 */ /* 0x000fe20008000000 */
[----:B------:R-:W-:Y:S01]  /*37c0*/  LOP3.LUT R9, R9, R0, RZ, 0x3c, !PT ;  /* 0x0000000009097212 */ /* 0x000fe200078e3cff */
[----:B------:R-:W-:Y:S01]  /*37d0*/  USEL UR15, UR15, URZ, UP0 ;  /* 0x000000ff0f0f7287 */ /* 0x000fe20008000000 */
[----:B------:R1:W-:Y:S03]  /*37e0*/  UTCBAR [UR7], URZ ;  /* 0x000000ff070073e9 */ /* 0x0003e600080000ff */
[----:B------:R-:W-:Y:S01]  /*37f0*/  LOP3.LUT R11, R11, UR6, RZ, 0x3c, !PT ;  /* 0x000000060b0b7c12 */ /* 0x000fe2000f8e3cff */
[----:B------:R-:W-:Y:S07]  /*3800*/  @P1 BRA `(.L_x_61) ;  /* 0xfffffff800a01947 */ /* 0x000fee000383ffff */
[----:B------:R-:W2:Y:S01]  /*3810*/  S2UR UR4, SR_CgaCtaId ;  /* 0x00000000000479c3 */ /* 0x000ea20000008800 */
[----:B------:R-:W-:Y:S01]  /*3820*/  ELECT P0, URZ, PT ;  /* 0x0000000000ff782f */ /* 0x000fe20003800000 */
[----:B------:R-:W-:Y:S01]  /*3830*/  IMAD.MOV.U32 R0, RZ, RZ, 0x1 ;  /* 0x00000001ff007424 */ /* 0x000fe200078e00ff */
[----:B------:R-:W-:Y:S01]  /*3840*/  UIADD3 UR5, UPT, UPT, UR5, 0xf0, URZ ;  /* 0x000000f005057890 */ /* 0x000fe2000fffe0ff */
[----:B------:R-:W-:Y:S01]  /*3850*/  SHF.L.U32 R3, R11, 0x1f, RZ ;  /* 0x0000001f0b037819 */ /* 0x000fe200000006ff */
[----:B------:R-:W-:-:S03]  /*3860*/  UMOV UR6, 0x40 ;  /* 0x0000004000067882 */ /* 0x000fc60000000000 */
[----:B------:R-:W-:Y:S01]  /*3870*/  UVIRTCOUNT.DEALLOC.SMPOOL 0x80 ;  /* 0x000000800000784c */ /* 0x000fe20000000000 */
[----:B--2---:R-:W-:Y:S02]  /*3880*/  ULEA UR4, UR4, UR6, 0x18 ;  /* 0x0000000604047291 */ /* 0x004fe4000f8ec0ff */
[----:B------:R-:W-:-:S07]  /*3890*/  ULEA UR6, UR15, UR5, 0x3 ;  /* 0x000000050f067291 */ /* 0x000fce000f8e18ff */
[----:B------:R2:W-:Y:S02]  /*38a0*/  @P0 STS.U8 [UR4+0x1c], R0 ;  /* 0x00001c00ff000988 */ /* 0x0005e40008000004 */
[----:B------:R-:W4:Y:S02]  /*38b0*/  SYNCS.PHASECHK.TRANS64.TRYWAIT P0, [UR6], R3 ;  /* 0x00000003ff0075a7 */ /* 0x000f240008001106 */
[----:B--2-4-:R-:W-:Y:S05]  /*38c0*/  @!P0 BRA `(.L_x_62) ;  /* 0x0000007c006c8947 */ /* 0x014fea0003800000 */
.L_x_193:
[----:B-1----:R-:W-:-:S04]  /*38d0*/  UIADD3 UR7, UPT, UPT, UR15, 0x1, URZ ;  /* 0x000000010f077890 */ /* 0x002fc8000fffe0ff */
[----:B------:R-:W-:-:S04]  /*38e0*/  UISETP.NE.AND UP0, UPT, UR7, 0x4, UPT ;  /* 0x000000040700788c */ /* 0x000fc8000bf05270 */
[----:B------:R-:W-:Y:S02]  /*38f0*/  USEL UR8, URZ, 0x1, UP0 ;  /* 0x00000001ff087887 */ /* 0x000fe40008000000 */
[----:B------:R-:W-:-:S04]  /*3900*/  USEL UR7, UR7, URZ, UP0 ;  /* 0x000000ff07077287 */ /* 0x000fc80008000000 */
[----:B------:R-:W-:Y:S01]  /*3910*/  ULEA UR6, UR7, UR5, 0x3 ;  /* 0x0000000507067291 */ /* 0x000fe2000f8e18ff */
[----:B------:R-:W-:-:S04]  /*3920*/  LOP3.LUT R2, R11, UR8, RZ, 0x3c, !PT ;  /* 0x000000080b027c12 */ /* 0x000fc8000f8e3cff */
[----:B--2---:R-:W-:-:S04]  /*3930*/  SHF.L.U32 R3, R2, 0x1f, RZ ;  /* 0x0000001f02037819 */ /* 0x004fc800000006ff */
[----:B------:R-:W1:Y:S02]  /*3940*/  SYNCS.PHASECHK.TRANS64.TRYWAIT P0, [UR6], R3 ;  /* 0x00000003ff0075a7 */ /* 0x000e640008001106 */
[----:B-1----:R-:W-:Y:S05]  /*3950*/  @!P0 BRA `(.L_x_63) ;  /* 0x0000007c00608947 */ /* 0x002fea0003800000 */
.L_x_195:
        /* <DEDUP_REMOVED lines=9> */
.L_x_197:
[----:B------:R-:W-:-:S04]  /*39f0*/  UIADD3 UR7, UPT, UPT, UR7, 0x1, URZ ;  /* 0x0000000107077890 */ /* 0x000fc8000fffe0ff */
[----:B------:R-:W-:-:S04]  /*3a00*/  UISETP.NE.AND UP0, UPT, UR7, 0x4, UPT ;  /* 0x000000040700788c */ /* 0x000fc8000bf05270 */
[----:B------:R-:W-:Y:S02]  /*3a10*/  USEL UR6, URZ, 0x1, UP0 ;  /* 0x00000001ff067887 */ /* 0x000fe40008000000 */
[----:B------:R-:W-:-:S04]  /*3a20*/  USEL UR7, UR7, URZ, UP0 ;  /* 0x000000ff07077287 */ /* 0x000fc80008000000 */
[----:B------:R-:W-:Y:S01]  /*3a30*/  ULEA UR7, UR7, UR5, 0x3 ;  /* 0x0000000507077291 */ /* 0x000fe2000f8e18ff */
[----:B-1----:R-:W-:-:S04]  /*3a40*/  LOP3.LUT R3, R2, UR6, RZ, 0x3c, !PT ;  /* 0x0000000602037c12 */ /* 0x002fc8000f8e3cff */
[----:B------:R-:W-:-:S04]  /*3a50*/  SHF.L.U32 R3, R3, 0x1f, RZ ;  /* 0x0000001f03037819 */ /* 0x000fc800000006ff */
[----:B------:R-:W1:Y:S02]  /*3a60*/  SYNCS.PHASECHK.TRANS64.TRYWAIT P0, [UR7], R3 ;  /* 0x00000003ff0075a7 */ /* 0x000e640008001107 */
[----:B-1----:R-:W-:Y:S05]  /*3a70*/  @!P0 BRA `(.L_x_65) ;  /* 0x0000007c00488947 */ /* 0x002fea0003800000 */
.L_x_199:
[----:B------:R-:W-:Y:S01]  /*3a80*/  NOP ;  /* 0x0000000000007918 */ /* 0x000fe20000000000 */
[----:B-1----:R-:W1:Y:S01]  /*3a90*/  LDS R0, [UR4+0x14] ;  /* 0x00001404ff007984 */ /* 0x002e620008000800 */
[----:B------:R-:W-:Y:S01]  /*3aa0*/  ULOP3.LUT UR6, UR16, 0xffff, URZ, 0xc0, !UPT ;  /* 0x0000ffff10067892 */ /* 0x000fe2000f8ec0ff */
[----:B------:R-:W-:Y:S01]  /*3ab0*/  UMOV UR8, 0xffff ;  /* 0x0000ffff00087882 */ /* 0x000fe20000000000 */
[----:B------:R-:W-:Y:S02]  /*3ac0*/  UMOV UR5, 0x1 ;  /* 0x0000000100057882 */ /* 0x000fe40000000000 */
[----:B------:R-:W-:-:S04]  /*3ad0*/  USHF.R.U32.HI UR6, URZ, 0x5, UR6 ;  /* 0x00000005ff067899 */ /* 0x000fc80008011606 */
[----:B------:R-:W-:Y:S02]  /*3ae0*/  USHF.L.U32 UR8, UR8, UR6, URZ ;  /* 0x0000000608087299 */ /* 0x000fe400080006ff */
[----:B------:R-:W-:-:S04]  /*3af0*/  USHF.L.U32 UR5, UR5, UR6, URZ ;  /* 0x0000000605057299 */ /* 0x000fc800080006ff */
[----:B-1----:R-:W-:-:S04]  /*3b00*/  LOP3.LUT R0, R0, UR8, RZ, 0xc0, !PT ;  /* 0x0000000800007c12 */ /* 0x002fc8000f8ec0ff */
[----:B------:R-:W-:-:S13]  /*3b10*/  ISETP.NE.AND P0, PT, R0, UR8, PT ;  /* 0x0000000800007c0c */ /* 0x000fda000bf05270 */
[----:B------:R-:W-:Y:S05]  /*3b20*/  @P0 BRA `(.L_x_66) ;  /* 0x0000000000580947 */ /* 0x000fea0003800000 */
[----:B------:R-:W1:Y:S02]  /*3b30*/  LDS R0, [UR4+0x18] ;  /* 0x00001804ff007984 */ /* 0x000e640008000800 */
[----:B-1----:R-:W-:-:S04]  /*3b40*/  LOP3.LUT R0, R0, UR5, RZ, 0xc0, !PT ;  /* 0x0000000500007c12 */ /* 0x002fc8000f8ec0ff */
[----:B------:R-:W-:-:S13]  /*3b50*/  ISETP.NE.AND P0, PT, R0, UR5, PT ;  /* 0x0000000500007c0c */ /* 0x000fda000bf05270 */
[----:B------:R-:W-:Y:S05]  /*3b60*/  @P0 BRA `(.L_x_67) ;  /* 0x00000000003c0947 */ /* 0x000fea0003800000 */
[----:B------:R-:W1:Y:S01]  /*3b70*/  S2R R2, SR_LANEID ;  /* 0x0000000000027919 */ /* 0x000e620000000000 */
[----:B------:R-:W-:Y:S01]  /*3b80*/  ULOP3.LUT UR8, URZ, UR8, URZ, 0x33, !UPT ;  /* 0x00000008ff087292 */ /* 0x000fe2000f8e33ff */
[----:B------:R-:W-:Y:S01]  /*3b90*/  LOP3.LUT R4, RZ, UR5, RZ, 0x33, !PT ;  /* 0x00000005ff047c12 */ /* 0x000fe2000f8e33ff */
[----:B------:R-:W-:Y:S02]  /*3ba0*/  VOTEU.ANY UR7, UPT, PT ;  /* 0x0000000000077886 */ /* 0x000fe400038e0100 */
[----:B------:R-:W-:Y:S01]  /*3bb0*/  UFLO.U32 UR7, UR7 ;  /* 0x00000007000772bd */ /* 0x000fe200080e0000 */
[----:B------:R-:W2:Y:S01]  /*3bc0*/  REDUX UR5, R4 ;  /* 0x00000000040573c4 */ /* 0x000ea20000000000 */
[----:B------:R-:W-:-:S06]  /*3bd0*/  IMAD.U32 R0, RZ, RZ, UR8 ;  /* 0x00000008ff007e24 */ /* 0x000fcc000f8e00ff */
[----:B------:R4:W-:Y:S01]  /*3be0*/  UTCATOMSWS.AND URZ, UR8 ;  /* 0x0000000800ff79e3 */ /* 0x0009e20008000000 */
[----:B------:R-:W3:Y:S01]  /*3bf0*/  REDUX UR6, R0 ;  /* 0x00000000000673c4 */ /* 0x000ee20000000000 */
[----:B-1----:R-:W-:Y:S01]  /*3c00*/  ISETP.EQ.U32.AND P0, PT, R2, UR7, PT ;  /* 0x0000000702007c0c */ /* 0x002fe2000bf02070 */
[----:B--2---:R-:W-:Y:S01]  /*3c10*/  IMAD.U32 R2, RZ, RZ, UR5 ;  /* 0x00000005ff027e24 */ /* 0x004fe2000f8e00ff */
[----:B---3--:R-:W-:-:S11]  /*3c20*/  MOV R3, UR6 ;  /* 0x0000000600037c02 */ /* 0x008fd60008000f00 */
[----:B------:R4:W-:Y:S04]  /*3c30*/  @P0 ATOMS.AND RZ, [UR4+0x14], R3 ;  /* 0x00001403ffff098c */ /* 0x0009e8000a800004 */
[----:B------:R4:W-:Y:S01]  /*3c40*/  @P0 ATOMS.AND RZ, [UR4+0x18], R2 ;  /* 0x00001802ffff098c */ /* 0x0009e2000a800004 */
[----:B------:R-:W-:Y:S05]  /*3c50*/  BRA `(.L_x_68) ;  /* 0x0000000000147947 */ /* 0x000fea0003800000 */
.L_x_67:
[----:B------:R-:W-:Y:S02]  /*3c60*/  MOV R2, 0x3c80 ;  /* 0x00003c8000027802 */ /* 0x000fe40000000f00 */
[----:B---3-5:R-:W-:Y:S05]  /*3c70*/  CALL.REL.NOINC `($__internal_0_$__cuda_sm10x_tcgen05_guardrail_trap_col_being_dealloced_not_returned_by_alloc) ;  /* 0x0000008000e07944 */ /* 0x028fea0003c00000 */
[----:B------:R-:W-:Y:S05]  /*3c80*/  BRA `(.L_x_68) ;  /* 0x0000000000087947 */ /* 0x000fea0003800000 */
.L_x_66:
[----:B------:R-:W-:Y:S02]  /*3c90*/  MOV R2, 0x3cb0 ;  /* 0x00003cb000027802 */ /* 0x000fe40000000f00 */
[----:B---3-5:R-:W-:Y:S05]  /*3ca0*/  CALL.REL.NOINC `($__internal_2_$__cuda_sm10x_tcgen05_guardrail_trap_unallocated_columns_being_dealloced) ;  /* 0x0000008000ec7944 */ /* 0x028fea0003c00000 */
.L_x_68:
[----:B------:R-:W-:Y:S01]  /*3cb0*/  NOP ;  /* 0x0000000000007918 */ /* 0x000fe20000000000 */
[----:B----4-:R-:W-:Y:S05]  /*3cc0*/  EXIT ;  /* 0x000000000000794d */ /* 0x010fea0003800000 */
.L_x_50:
[----:B------:R-:W-:-:S09]  /*3cd0*/  UISETP.NE.OR UP2, UPT, UR8, 0x3, !UP2 ;  /* 0x000000030800788c */ /* 0x000fd2000d745670 */
[----:B------:R-:W-:Y:S05]  /*3ce0*/  BRA.U UP2, `(.L_x_69) ;  /* 0x0000001502907547 */ /* 0x000fea000b800000 */
[----:B------:R-:W1:Y:S01]  /*3cf0*/  LDC R0, c[0x0][0xb30] ;  /* 0x0002cc00ff007b82 */ /* 0x000e620000000800 */
[----:B------:R-:W2:Y:S01]  /*3d00*/  LDCU.64 UR8, c[0x0][0x888] ;  /* 0x00011100ff0877ac */ /* 0x000ea20008000a00 */
[----:B------:R-:W-:Y:S02]  /*3d10*/  HFMA2 R25, -RZ, RZ, 0, 0 ;  /* 0x00000000ff197431 */ /* 0x000fe400000001ff */
[----:B------:R-:W-:Y:S01]  /*3d20*/  IMAD.MOV.U32 R27, RZ, RZ, RZ ;  /* 0x000000ffff1b7224 */ /* 0x000fe200078e00ff */
[----:B------:R-:W4:Y:S01]  /*3d30*/  LDCU.64 UR4, c[0x0][0x890] ;  /* 0x00011200ff0477ac */ /* 0x000f220008000a00 */
[----:B------:R-:W-:Y:S02]  /*3d40*/  IMAD.MOV.U32 R23, RZ, RZ, 0x2000 ;  /* 0x00002000ff177424 */ /* 0x000fe400078e00ff */
[----:B------:R-:W3:Y:S01]  /*3d50*/  LDC R19, c[0x0][0x370] ;  /* 0x0000dc00ff137b82 */ /* 0x000ee20000000800 */
[----:B------:R-:W-:Y:S01]  /*3d60*/  UMOV UR7, 0x400 ;  /* 0x0000040000077882 */ /* 0x000fe20000000000 */
[----:B------:R-:W-:-:S02]  /*3d70*/  UPLOP3.LUT UP1, UPT, UPT, UPT, UPT, 0x40, 0x4 ;  /* 0x000000000004789c */ /* 0x000fc40003f2e870 */
[----:B------:R-:W-:-:S04]  /*3d80*/  ULEA UR7, UR37, UR7, 0x18 ;  /* 0x0000000725077291 */ /* 0x000fc8000f8ec0ff */
[----:B------:R-:W3:Y:S01]  /*3d90*/  LDC R2, c[0x0][0xb0c] ;  /* 0x0002c300ff027b82 */ /* 0x000ee20000000800 */
[----:B------:R-:W-:Y:S02]  /*3da0*/  UIADD3 UR41, UPT, UPT, UR7, 0x60, URZ ;  /* 0x0000006007297890 */ /* 0x000fe4000fffe0ff */
[----:B--2---:R-:W-:Y:S02]  /*3db0*/  UISETP.NE.U32.AND UP2, UPT, UR8, URZ, UPT ;  /* 0x000000ff0800728c */ /* 0x004fe4000bf45070 */
[----:B------:R-:W-:Y:S02]  /*3dc0*/  UIADD3 UR33, UPT, UPT, UR7, 0x68, URZ ;  /* 0x0000006807217890 */ /* 0x000fe4000fffe0ff */
[----:B----4-:R-:W-:Y:S01]  /*3dd0*/  UISETP.NE.U32.AND UP3, UPT, UR4, URZ, UPT ;  /* 0x000000ff0400728c */ /* 0x010fe2000bf65070 */
[----:B------:R-:W2:Y:S01]  /*3de0*/  LDC R18, c[0x0][0xb20] ;  /* 0x0002c800ff127b82 */ /* 0x000ea20000000800 */
[----:B-1----:R-:W-:Y:S01]  /*3df0*/  ISETP.NE.AND P1, PT, R0, 0x1, PT ;  /* 0x000000010000780c */ /* 0x002fe20003f25270 */
[----:B------:R-:W-:-:S02]  /*3e00*/  UISETP.NE.AND.EX UP2, UPT, UR9, URZ, UPT, UP2 ;  /* 0x000000ff0900728c */ /* 0x000fc4000bf45320 */
[----:B------:R-:W-:Y:S02]  /*3e10*/  UIADD3 UR25, UPT, UPT, UR7, 0x70, URZ ;  /* 0x0000007007197890 */ /* 0x000fe4000fffe0ff */
[----:B------:R-:W-:Y:S02]  /*3e20*/  UIADD3 UR17, UPT, UPT, UR7, 0x78, URZ ;  /* 0x0000007807117890 */ /* 0x000fe4000fffe0ff */
[----:B-----5:R-:W1:Y:S01]  /*3e30*/  LDC.64 R32, c[0x0][0x348] ;  /* 0x0000d200ff207b82 */ /* 0x020e620000000a00 */
[----:B------:R-:W-:-:S07]  /*3e40*/  UISETP.NE.AND.EX UP3, UPT, UR5, URZ, UPT, UP3 ;  /* 0x000000ff0500728c */ /* 0x000fce000bf65330 */
[----:B------:R-:W4:Y:S08]  /*3e50*/  LDC.64 R16, c[0x0][0xb10] ;  /* 0x0002c400ff107b82 */ /* 0x000f300000000a00 */
[----:B------:R-:W1:Y:S08]  /*3e60*/  LDC.64 R6, c[0x0][0xb18] ;  /* 0x0002c600ff067b82 */ /* 0x000e700000000a00 */
[----:B------:R-:W1:Y:S08]  /*3e70*/  LDC.64 R4, c[0x0][0xb28] ;  /* 0x0002ca00ff047b82 */ /* 0x000e700000000a00 */
[----:B--23--:R-:W1:Y:S02]  /*3e80*/  LDC R22, c[0x0][0x374] ;  /* 0x0000dd00ff167b82 */ /* 0x00ce640000000800 */
.L_x_84:
[----:B------:R-:W-:Y:S02]  /*3e90*/  LEA R0, R27, UR7, 0x3 ;  /* 0x000000071b007c11 */ /* 0x000fe4000f8e18ff */
[----:B------:R-:W-:Y:S02]  /*3ea0*/  SHF.L.U32 R3, R25, 0x1f, RZ ;  /* 0x0000001f19037819 */ /* 0x000fe400000006ff */
[----:B------:R-:W-:Y:S02]  /*3eb0*/  LEA R28, R27, UR7, 0x4 ;  /* 0x000000071b1c7c11 */ /* 0x000fe4000f8e20ff */
[----:B--2---:R-:W2:Y:S02]  /*3ec0*/  SYNCS.PHASECHK.TRANS64.TRYWAIT P0, [R0+URZ+0xb0], R3 ;  /* 0x0000b003000075a7 */ /* 0x004ea400080011ff */
[----:B--2---:R-:W-:Y:S05]  /*3ed0*/  @!P0 BRA `(.L_x_70) ;  /* 0x0000007800488947 */ /* 0x004fea0003800000 */
.L_x_200:
[----:B------:R-:W-:Y:S01]  /*3ee0*/  ISETP.GE.AND P0, PT, R26, 0x1, PT ;  /* 0x000000011a00780c */ /* 0x000fe20003f06270 */
[----:B------:R-:W3:Y:S01]  /*3ef0*/  LDS.128 R28, [R28+0x140] ;  /* 0x000140001c1c7984 */ /* 0x000ee20000000c00 */
[----:B--2---:R-:W-:Y:S01]  /*3f00*/  VIADD R0, R0, 0xc0 ;  /* 0x000000c000007836 */ /* 0x004fe20000000000 */
[----:B------:R-:W-:Y:S01]  /*3f10*/  @!PT LDS RZ, [RZ] ;  /* 0x00000000fffff984 */ /* 0x000fe20000000800 */
[----:B------:R-:W-:Y:S01]  /*3f20*/  @!PT LDS RZ, [RZ] ;  /* 0x00000000fffff984 */ /* 0x000fe20000000800 */
[----:B------:R-:W-:Y:S01]  /*3f30*/  @!PT LDS RZ, [RZ] ;  /* 0x00000000fffff984 */ /* 0x000fe20000000800 */
[----:B------:R-:W-:Y:S01]  /*3f40*/  @!PT LDS RZ, [RZ] ;  /* 0x00000000fffff984 */ /* 0x000fe20000000800 */
[----:B------:R2:W-:Y:S06]  /*3f50*/  MEMBAR.ALL.CTA ;  /* 0x0000000000007992 */ /* 0x0005ec0000008000 */
[----:B--2---:R-:W2:Y:S01]  /*3f60*/  FENCE.VIEW.ASYNC.S ;  /* 0x00000000000073c6 */ /* 0x004ea20000000000 */
[----:B------:R-:W-:Y:S04]  /*3f70*/  PRMT R0, RZ, 0x654, R0 ;  /* 0x00000654ff007816 */ /* 0x000fe80000000000 */
[----:B--2---:R2:W-:Y:S01]  /*3f80*/  SYNCS.ARRIVE.TRANS64.RED.A1T0 RZ, [R0+URZ], RZ ;  /* 0x000000ff00ff79a7 */ /* 0x0045e200081004ff */
[----:B---3--:R-:W-:Y:S11]  /*3f90*/  LOP3.LUT P3, RZ, R30, 0x1, RZ, 0xc0, !PT ;  /* 0x000000011eff7812 */ /* 0x008ff6000786c0ff */
[----:B------:R-:W-:Y:S02]  /*3fa0*/  @!UPT UIADD3 URZ, UPT, UPT, URZ, URZ, URZ ;  /* 0x000000fffffff290 */ /* 0x000fe4000fffe0ff */
[----:B------:R-:W-:Y:S02]  /*3fb0*/  @P3 MOV R13, R28 ;  /* 0x0000001c000d3202 */ /* 0x000fe40000000f00 */
[----:B------:R-:W-:Y:S01]  /*3fc0*/  @P3 LOP3.LUT R8, R29, 0xffff, RZ, 0xc0, !PT ;  /* 0x0000ffff1d083812 */ /* 0x000fe200078ec0ff */
[----:B--2---:R-:W-:Y:S06]  /*3fd0*/  @!P0 BRA `(.L_x_71) ;  /* 0x0000000000a48947 */ /* 0x004fec0003800000 */
[----:B-1----:R-:W-:Y:S01]  /*3fe0*/  IMAD.HI.U32 R37, R22, R7, RZ ;  /* 0x0000000716257227 */ /* 0x002fe200078e00ff */
[----:B------:R-:W-:Y:S02]  /*3ff0*/  ISETP.NE.AND P0, PT, R6, 0x1, PT ;  /* 0x000000010600780c */ /* 0x000fe40003f05270 */
[----:B------:R-:W-:Y:S01]  /*4000*/  ISETP.NE.AND P2, PT, R26, 0x1, PT ;  /* 0x000000011a00780c */ /* 0x000fe20003f45270 */
[----:B----4-:R-:W-:Y:S01]  /*4010*/  IMAD.HI.U32 R34, R19, R16, RZ ;  /* 0x0000001013227227 */ /* 0x010fe200078e00ff */
[----:B------:R-:W-:Y:S02]  /*4020*/  SHF.R.U32.HI R37, RZ, R18, R37 ;  /* 0x00000012ff257219 */ /* 0x000fe40000011625 */
[----:B------:R-:W-:Y:S01]  /*4030*/  ISETP.NE.AND P4, PT, R2, 0x1, PT ;  /* 0x000000010200780c */ /* 0x000fe20003f85270 */
[----:B------:R-:W-:Y:S01]  /*4040*/  IMAD.HI.U32 R36, R13, R16, RZ ;  /* 0x000000100d247227 */ /* 0x000fe200078e00ff */
[----:B------:R-:W-:Y:S02]  /*4050*/  SHF.R.U32.HI R34, RZ, R17, R34 ;  /* 0x00000011ff227219 */ /* 0x000fe40000011622 */
[----:B------:R-:W-:Y:S01]  /*4060*/  SEL R3, R22, R37, !P0 ;  /* 0x0000002516037207 */ /* 0x000fe20004000000 */
[C---:B------:R-:W-:Y:S01]  /*4070*/  IMAD.HI.U32 R37, R8.reuse, R7, RZ ;  /* 0x0000000708257227 */ /* 0x040fe200078e00ff */
[----:B------:R-:W-:Y:S02]  /*4080*/  SEL R11, R19, R34, !P4 ;  /* 0x00000022130b7207 */ /* 0x000fe40006000000 */
[----:B------:R-:W-:Y:S01]  /*4090*/  SHF.R.U32.HI R36, RZ, R17, R36 ;  /* 0x00000011ff247219 */ /* 0x000fe20000011624 */
[----:B------:R-:W-:Y:S01]  /*40a0*/  IMAD.HI.U32 R38, R3, R4, RZ ;  /* 0x0000000403267227 */ /* 0x000fe200078e00ff */
[----:B------:R-:W-:Y:S03]  /*40b0*/  SHF.R.U32.HI R37, RZ, R18, R37 ;  /* 0x00000012ff257219 */ /* 0x000fe60000011625 */
[----:B------:R-:W-:Y:S01]  /*40c0*/  IMAD.HI.U32 R34, R11, R4, RZ ;  /* 0x000000040b227227 */ /* 0x000fe200078e00ff */
[----:B------:R-:W-:Y:S02]  /*40d0*/  @P2 SHF.R.U32.HI R3, RZ, R5, R38 ;  /* 0x00000005ff032219 */ /* 0x000fe40000011626 */
[----:B------:R-:W-:Y:S02]  /*40e0*/  SEL R9, R8, R37, !P0 ;  /* 0x0000002508097207 */ /* 0x000fe40004000000 */
[----:B------:R-:W-:Y:S01]  /*40f0*/  @P2 SHF.R.U32.HI R11, RZ, R5, R34 ;  /* 0x00000005ff0b2219 */ /* 0x000fe20000011622 */
[C---:B------:R-:W-:Y:S01]  /*4100*/  IMAD R10, R26.reuse, R3, RZ ;  /* 0x000000031a0a7224 */ /* 0x040fe200078e02ff */
[----:B------:R-:W-:Y:S01]  /*4110*/  SEL R3, R13, R36, !P4 ;  /* 0x000000240d037207 */ /* 0x000fe20006000000 */
[C---:B------:R-:W-:Y:S03]  /*4120*/  IMAD.HI.U32 R14, R9.reuse, R4, RZ ;  /* 0x00000004090e7227 */ /* 0x040fe600078e00ff */
[----:B------:R-:W-:Y:S01]  /*4130*/  ISETP.GE.AND P0, PT, R9, R10, PT ;  /* 0x0000000a0900720c */ /* 0x000fe20003f06270 */
[C---:B------:R-:W-:Y:S01]  /*4140*/  IMAD R12, R26.reuse, R11, RZ ;  /* 0x0000000b1a0c7224 */ /* 0x040fe200078e02ff */
[-C--:B------:R-:W-:Y:S04]  /*4150*/  SHF.R.U32.HI R14, RZ, R5.reuse, R14 ;  /* 0x00000005ff0e7219 */ /* 0x080fe8000001160e */
[----:B------:R-:W-:Y:S02]  /*4160*/  ISETP.GE.OR P0, PT, R3, R12, P0 ;  /* 0x0000000c0300720c */ /* 0x000fe40000706670 */
[----:B------:R-:W-:Y:S05]  /*4170*/  SEL R15, R9, R14, !P2 ;  /* 0x0000000e090f7207 */ /* 0x000fea0005000000 */
[----:B------:R-:W-:Y:S04]  /*4180*/  IMAD.MOV R14, RZ, RZ, -R15 ;  /* 0x000000ffff0e7224 */ /* 0x000fe800078e0a0f */
[----:B------:R-:W-:Y:S02]  /*4190*/  IMAD R14, R26, R14, R9 ;  /* 0x0000000e1a0e7224 */ /* 0x000fe400078e0209 */
[C---:B------:R-:W-:Y:S05]  /*41a0*/  @!P0 IMAD.HI.U32 R10, R3.reuse, R4, RZ ;  /* 0x00000004030a8227 */ /* 0x040fea00078e00ff */
[----:B------:R-:W-:Y:S04]  /*41b0*/  @!P0 SHF.R.U32.HI R10, RZ, R5, R10 ;  /* 0x00000005ff0a8219 */ /* 0x000fe8000001160a */
[----:B------:R-:W-:Y:S01]  /*41c0*/  @!P0 SEL R0, R3, R10, !P2 ;  /* 0x0000000a03008207 */ /* 0x000fe20005000000 */
[----:B------:R-:W-:Y:S03]  /*41d0*/  IMAD.MOV R10, RZ, RZ, -R3 ;  /* 0x000000ffff0a7224 */ /* 0x000fe600078e0a03 */
[----:B------:R-:W-:Y:S01]  /*41e0*/  @!P0 IADD3 R15, PT, PT, R15, -R0, RZ ;  /* 0x800000000f0f8210 */ /* 0x000fe20007ffe0ff */
[----:B------:R-:W-:Y:S01]  /*41f0*/  @!P0 IMAD R0, R11, R14, R0 ;  /* 0x0000000e0b008224 */ /* 0x000fe200078e0200 */
[----:B------:R-:W-:Y:S01]  /*4200*/  IADD3 R11, PT, PT, -R9, RZ, RZ ;  /* 0x000000ff090b7210 */ /* 0x000fe20007ffe1ff */
[----:B------:R-:W-:Y:S02]  /*4210*/  IMAD R13, R2, R10, R13 ;  /* 0x0000000a020d7224 */ /* 0x000fe400078e020d */
[----:B------:R-:W-:Y:S02]  /*4220*/  @!P0 IMAD R9, R15, R26, R3 ;  /* 0x0000001a0f098224 */ /* 0x000fe400078e0203 */
[----:B------:R-:W-:Y:S02]  /*4230*/  @!P0 IMAD.MOV.U32 R3, RZ, RZ, R0 ;  /* 0x000000ffff038224 */ /* 0x000fe400078e0000 */
[----:B------:R-:W-:Y:S02]  /*4240*/  IMAD R8, R6, R11, R8 ;  /* 0x0000000b06087224 */ /* 0x000fe400078e0208 */
[----:B------:R-:W-:Y:S02]  /*4250*/  IMAD R13, R3, R2, R13 ;  /* 0x00000002030d7224 */ /* 0x000fe400078e020d */
[----:B------:R-:W-:Y:S02]  /*4260*/  IMAD R8, R9, R6, R8 ;  /* 0x0000000609087224 */ /* 0x000fe400078e0208 */
.L_x_71:
[----:B------:R-:W-:Y:S05]  /*4270*/  BRA.U UP1, `(.L_x_72) ;  /* 0x0000000101107547 */ /* 0x000fea000b800000 */
[----:B------:R-:W-:Y:S04]  /*4280*/  MOV R0, UR6 ;  /* 0x0000000600007c02 */ /* 0x000fe80008000f00 */
[----:B------:R-:W-:Y:S04]  /*4290*/  SHF.L.U32 R3, R0, 0x1f, RZ ;  /* 0x0000001f00037819 */ /* 0x000fe800000006ff */
[----:B------:R-:W2:Y:S02]  /*42a0*/  SYNCS.PHASECHK.TRANS64.TRYWAIT P0, [UR7+0xa8], R3 ;  /* 0x0000a803ff0075a7 */ /* 0x000ea40008001107 */
[----:B--2---:R-:W-:Y:S05]  /*42b0*/  @!P0 BRA `(.L_x_73) ;  /* 0x0000007400648947 */ /* 0x004fea0003800000 */
.L_x_72:
[----:B------:R-:W-:Y:S01]  /*42c0*/  R2UR UR43, R21 ;  /* 0x00000000152b72ca */ /* 0x000fe200000e0000 */
[----:B------:R-:W-:Y:S01]  /*42d0*/  IMAD.MOV.U32 R12, RZ, RZ, 0x1 ;  /* 0x00000001ff0c7424 */ /* 0x000fe200078e00ff */
[----:B------:R-:W-:Y:S02]  /*42e0*/  R2UR UR42, R20 ;  /* 0x00000000142a72ca */ /* 0x000fe400000e0000 */
[----:B------:R-:W-:Y:S02]  /*42f0*/  ISETP.NE.U32.AND P2, PT, RZ, UR4, PT ;  /* 0x00000004ff007c0c */ /* 0x000fe4000bf45070 */
[----:B------:R-:W-:Y:S02]  /*4300*/  SHF.L.U32 R12, R12, 0x1f, RZ ;  /* 0x0000001f0c0c7819 */ /* 0x000fe400000006ff */
[----:B------:R-:W-:Y:S05]  /*4310*/  ISETP.NE.AND.EX P2, PT, RZ, UR5, PT, P2 ;  /* 0x00000005ff007c0c */ /* 0x000fea000bf45320 */
[----:B------:R-:W-:Y:S02]  /*4320*/  USHF.L.U32 UR43, UR43, 0x7, URZ ;  /* 0x000000072b2b7899 */ /* 0x000fe400080006ff */
[----:B------:R-:W-:Y:S01]  /*4330*/  USHF.L.U32 UR42, UR42, 0x7, URZ ;  /* 0x000000072a2a7899 */ /* 0x000fe200080006ff */
[----:B------:R-:W-:Y:S11]  /*4340*/  BRA.U !UP3, `(.L_x_74) ;  /* 0x000000010b347547 */ /* 0x000ff6000b800000 */
[----:B------:R-:W-:Y:S01]  /*4350*/  UPLOP3.LUT UP0, UPT, UPT, UPT, UP2, 0x80, 0x8 ;  /* 0x000000000008789c */ /* 0x000fe20003f0f020 */
[----:B--2---:R-:W-:Y:S02]  /*4360*/  HFMA2 R0, -RZ, RZ, 0, 5.9604644775390625e-08 ;  /* 0x00000001ff007431 */ /* 0x004fe400000001ff */
[----:B------:R-:W-:Y:S03]  /*4370*/  IMAD.MOV.U32 R67, RZ, RZ, 0x1 ;  /* 0x00000001ff437424 */ /* 0x000fe600078e00ff */
[----:B------:R-:W-:Y:S05]  /*4380*/  PLOP3.LUT P0, PT, PT, PT, UP0, 0x80, 0x8 ;  /* 0x000000000008781c */ /* 0x000fea0003f0f008 */
[----:B------:R-:W2:Y:S01]  /*4390*/  @UP0 LDCU.64 UR10, c[0x0][0x888] ;  /* 0x00011100ff0a07ac */ /* 0x000ea20008000a00 */
[----:B------:R-:W-:Y:S07]  /*43a0*/  @UP0 UIMAD UR8, UR44, UR4, URZ ;  /* 0x000000042c0802a4 */ /* 0x000fee000f8e02ff */
[----:B------:R-:W-:Y:S01]  /*43b0*/  @!P0 PRMT R67, R0, 0x7610, R67 ;  /* 0x0000761000438816 */ /* 0x000fe20000000043 */
[----:B--2---:R-:W-:Y:S03]  /*43c0*/  @UP0 UIMAD.WIDE UR10, UR8, 0x4, UR10 ;  /* 0x00000004080a08a5 */ /* 0x004fe6000f8e020a */
[----:B------:R-:W2:Y:S03]  /*43d0*/  @!UP0 LDCU UR8, c[0x0][0x880] ;  /* 0x00011000ff0887ac */ /* 0x000ea60008000800 */
[----:B------:R-:W-:Y:S01]  /*43e0*/  IMAD.U32 R10, RZ, RZ, UR10 ;  /* 0x0000000aff0a7e24 */ /* 0x000fe2000f8e00ff */
[----:B------:R-:W-:Y:S05]  /*43f0*/  MOV R11, UR11 ;  /* 0x0000000b000b7c02 */ /* 0x000fea0008000f00 */
[----:B------:R3:W5:Y:S02]  /*4400*/  @P0 LDG.E R35, desc[UR48][R10.64] ;  /* 0x000000300a230981 */ /* 0x000764000c1e1900 */
[----:B--23--:R-:W-:Y:S07]  /*4410*/  @!P0 IMAD.U32 R35, RZ, RZ, UR8 ;  /* 0x00000008ff238e24 */ /* 0x00cfee000f8e00ff */
.L_x_74:
[----:B-----5:R-:W-:Y:S01]  /*4420*/  @!P2 FSETP.EQ.AND P0, PT, R35, RZ, PT ;  /* 0x000000ff2300a20b */ /* 0x020fe20003f02000 */
[----:B------:R-:W-:Y:S01]  /*4430*/  @!UPT UIADD3 URZ, UPT, UPT, URZ, URZ, URZ ;  /* 0x000000fffffff290 */ /* 0x000fe2000fffe0ff */
[----:B------:R-:W-:Y:S11]  /*4440*/  @!P2 BRA `(.L_x_75) ;  /* 0x000000000014a947 */ /* 0x000ff60003800000 */
[----:B------:R-:W-:Y:S02]  /*4450*/  LOP3.LUT P2, RZ, R67, 0xff, RZ, 0xc0, !PT ;  /* 0x000000ff43ff7812 */ /* 0x000fe4000784c0ff */
[----:B------:R-:W-:Y:S04]  /*4460*/  PLOP3.LUT P0, PT, PT, PT, UP0, 0x80, 0x8 ;  /* 0x000000000008781c */ /* 0x000fe80003f0f008 */
[----:B------:R-:W-:Y:S07]  /*4470*/  PLOP3.LUT P0, PT, P0, PT, PT, 0x8, 0x80 ;  /* 0x000000000080781c */ /* 0x000fee000070e170 */
[----:B------:R-:W-:Y:S11]  /*4480*/  @P2 FSETP.EQ.AND P0, PT, R35, RZ, PT ;  /* 0x000000ff2300220b */ /* 0x000ff60003f02000 */
[----:B------:R-:W-:Y:S02]  /*4490*/  @!UPT UIADD3 URZ, UPT, UPT, URZ, URZ, URZ ;  /* 0x000000fffffff290 */ /* 0x000fe4000fffe0ff */
.L_x_75:
[----:B------:R-:W3:Y:S01]  /*44a0*/  SYNCS.PHASECHK.TRANS64.TRYWAIT P2, [UR7+0x80], R12 ;  /* 0x0000800cff0075a7 */ /* 0x000ee20008041107 */
[----:B------:R-:W-:Y:S04]  /*44b0*/  ELECT P4, URZ, PT ;  /* 0x0000000000ff782f */ /* 0x000fe80003880000 */
[----:B------:R-:W-:Y:S11]  /*44c0*/  PLOP3.LUT P4, PT, P0, P4, PT, 0xf2, 0x2f ;  /* 0x00000000002f781c */ /* 0x000ff60000789e72 */
[----:B------:R-:W-:Y:S02]  /*44d0*/  @!UPT UIADD3 URZ, UPT, UPT, URZ, URZ, URZ ;  /* 0x000000fffffff290 */ /* 0x000fe4000fffe0ff */
[----:B-1----:R-:W-:Y:S05]  /*44e0*/  @!P4 IADD3 R9, P0, PT, R32, 0x580, RZ ;  /* 0x000005802009c810 */ /* 0x002fea0007f1e0ff */
[----:B--2---:R-:W-:Y:S01]  /*44f0*/  @!P4 IMAD.X R0, RZ, RZ, R33, P0 ;  /* 0x000000ffff00c224 */ /* 0x004fe200000e0621 */
[----:B---3--:R-:W-:Y:S07]  /*4500*/  @!P2 BRA `(.L_x_76) ;  /* 0x0000007000e8a947 */ /* 0x008fee0003800000 */
.L_x_203:
[----:B------:R-:W-:Y:S01]  /*4510*/  @!P4 R2UR UR9, R9 ;  /* 0x000000000909c2ca */ /* 0x000fe200000e0000 */
[----:B------:R-:W-:Y:S01]  /*4520*/  VOTEU.ALL UP1, P4 ;  /* 0x0000000000ff7886 */ /* 0x000fe20002020000 */
[----:B------:R-:W-:Y:S01]  /*4530*/  @!P4 R2UR UR8, R0 ;  /* 0x000000000008c2ca */ /* 0x000fe200000e0000 */
[----:B------:R-:W-:Y:S01]  /*4540*/  @!P4 IMAD.MOV.U32 R0, RZ, RZ, 0x2000 ;  /* 0x00002000ff00c424 */ /* 0x000fe200078e00ff */
[----:B------:R-:W-:Y:S01]  /*4550*/  UPRMT UR21, UR37, 0x654, UR41 ;  /* 0x0000065425157896 */ /* 0x000fe20008000029 */
[----:B------:R-:W-:Y:S01]  /*4560*/  @!P4 IADD3 R9, P0, PT, R32, 0x580, RZ ;  /* 0x000005802009c810 */ /* 0x000fe20007f1e0ff */
[----:B------:R-:W-:Y:S01]  /*4570*/  @!UP1 UIADD3 UR40, UPT, UPT, UR7, 0x200, URZ ;  /* 0x0000020007289890 */ /* 0x000fe2000fffe0ff */
[----:B------:R-:W-:Y:S06]  /*4580*/  VOTEU.ALL UP1, P4 ;  /* 0x0000000000ff7886 */ /* 0x000fec0002020000 */
[----:B------:R-:W-:Y:S01]  /*4590*/  IMAD.U32 R10, RZ, RZ, UR9 ;  /* 0x00000009ff0a7e24 */ /* 0x000fe2000f8e00ff */
[----:B------:R-:W-:Y:S01]  /*45a0*/  UMOV UR9, 0x10000000 ;  /* 0x1000000000097882 */ /* 0x000fe20000000000 */
[----:B------:R-:W-:Y:S01]  /*45b0*/  IMAD.U32 R11, RZ, RZ, UR8 ;  /* 0x00000008ff0b7e24 */ /* 0x000fe2000f8e00ff */
[----:B------:R-:W-:Y:S02]  /*45c0*/  UMOV UR8, 0x0 ;  /* 0x0000000000087882 */ /* 0x000fe40000000000 */
[----:B------:R-:W-:Y:S02]  /*45d0*/  @!P4 R2UR UR10, R10 ;  /* 0x000000000a0ac2ca */ /* 0x000fe400000e0000 */
[----:B------:R-:W-:Y:S11]  /*45e0*/  @!P4 R2UR UR11, R11 ;  /* 0x000000000b0bc2ca */ /* 0x000ff600000e0000 */
[----:B------:R-:W-:Y:S02]  /*45f0*/  @!UPT UIADD3 URZ, UPT, UPT, URZ, URZ, URZ ;  /* 0x000000fffffff290 */ /* 0x000fe4000fffe0ff */
[----:B------:R2:W-:Y:S01]  /*4600*/  @!UP1 UTMALDG.3D [UR40], [UR10], desc[UR8] ;  /* 0x000008280a0095b4 */ /* 0x0005e20008011000 */
[----:B------:R3:W-:Y:S01]  /*4610*/  @!P4 SYNCS.ARRIVE.TRANS64.RED.A0TR RZ, [UR7+0x60], R0 ;  /* 0x00006000ffffc9a7 */ /* 0x0007e20008300407 */
[----:B------:R-:W-:Y:S01]  /*4620*/  SYNCS.ARRIVE.TRANS64.RED.A1T0 RZ, [UR21], RZ ;  /* 0x000000ffffff79a7 */ /* 0x000fe20008100415 */
[----:B---3--:R-:W-:Y:S01]  /*4630*/  @!P4 IMAD.X R0, RZ, RZ, R33, P0 ;  /* 0x000000ffff00c224 */ /* 0x008fe200000e0621 */
[----:B------:R-:W3:Y:S02]  /*4640*/  SYNCS.PHASECHK.TRANS64.TRYWAIT P2, [UR7+0x88], R12 ;  /* 0x0000880cff0075a7 */ /* 0x000ee40008041107 */
[----:B--23--:R-:W-:Y:S05]  /*4650*/  @!P2 BRA `(.L_x_77) ;  /* 0x0000007000aca947 */ /* 0x00cfea0003800000 */
.L_x_205:
[----:B------:R-:W-:Y:S01]  /*4660*/  @!P4 R2UR UR9, R9 ;  /* 0x000000000909c2ca */ /* 0x000fe200000e0000 */
[----:B------:R-:W-:Y:S01]  /*4670*/  VOTEU.ALL UP1, P4 ;  /* 0x0000000000ff7886 */ /* 0x000fe20002020000 */
[----:B------:R-:W-:Y:S01]  /*4680*/  @!P4 R2UR UR8, R0 ;  /* 0x000000000008c2ca */ /* 0x000fe200000e0000 */
[----:B------:R-:W-:Y:S01]  /*4690*/  @!P4 IMAD.MOV.U32 R0, RZ, RZ, 0x2000 ;  /* 0x00002000ff00c424 */ /* 0x000fe200078e00ff */
[----:B------:R-:W-:Y:S01]  /*46a0*/  UMOV UR35, UR43 ;  /* 0x0000002b00237c82 */ /* 0x000fe20008000000 */
[----:B------:R-:W-:Y:S01]  /*46b0*/  UMOV UR36, UR44 ;  /* 0x0000002c00247c82 */ /* 0x000fe20008000000 */
[----:B------:R-:W-:Y:S01]  /*46c0*/  @!UP1 UIADD3 UR34, UPT, UPT, UR42, 0x10, URZ ;  /* 0x000000102a229890 */ /* 0x000fe2000fffe0ff */
[----:B------:R-:W-:Y:S01]  /*46d0*/  @!P4 IADD3 R9, P0, PT, R32, 0x580, RZ ;  /* 0x000005802009c810 */ /* 0x000fe20007f1e0ff */
[----:B------:R-:W-:Y:S01]  /*46e0*/  @!UP1 UIADD3 UR32, UPT, UPT, UR7, 0x2200, URZ ;  /* 0x0000220007209890 */ /* 0x000fe2000fffe0ff */
[----:B------:R-:W-:Y:S01]  /*46f0*/  VOTEU.ALL UP1, P4 ;  /* 0x0000000000ff7886 */ /* 0x000fe20002020000 */
[----:B------:R-:W-:Y:S03]  /*4700*/  UPRMT UR15, UR37, 0x654, UR33 ;  /* 0x00000654250f7896 */ /* 0x000fe60008000021 */
        /* <DEDUP_REMOVED lines=13> */
.L_x_207:
        /* <DEDUP_REMOVED lines=24> */
.L_x_209:
[----:B------:R-:W-:Y:S01]  /*4960*/  @!P4 R2UR UR9, R9 ;  /* 0x000000000909c2ca */ /* 0x000fe200000e0000 */
[----:B------:R-:W-:Y:S01]  /*4970*/  VOTEU.ALL UP1, P4 ;  /* 0x0000000000ff7886 */ /* 0x000fe20002020000 */
[----:B------:R-:W-:Y:S01]  /*4980*/  @!P4 R2UR UR8, R0 ;  /* 0x000000000008c2ca */ /* 0x000fe200000e0000 */
[----:B------:R-:W-:Y:S01]  /*4990*/  @!P4 IMAD.MOV.U32 R0, RZ, RZ, 0x2000 ;  /* 0x00002000ff00c424 */ /* 0x000fe200078e00ff */
[----:B------:R-:W-:Y:S01]  /*49a0*/  UMOV UR19, UR43 ;  /* 0x0000002b00137c82 */ /* 0x000fe20008000000 */
[----:B------:R-:W-:Y:S01]  /*49b0*/  UMOV UR20, UR44 ;  /* 0x0000002c00147c82 */ /* 0x000fe20008000000 */
[----:B------:R-:W-:Y:S01]  /*49c0*/  @!UP1 UIADD3 UR18, UPT, UPT, UR42, 0x30, URZ ;  /* 0x000000302a129890 */ /* 0x000fe2000fffe0ff */
[----:B------:R-:W-:Y:S01]  /*49d0*/  SHF.L.U32 R20, RZ, 0x1f, RZ ;  /* 0x0000001fff147819 */ /* 0x000fe200000006ff */
[----:B------:R-:W-:Y:S01]  /*49e0*/  @!UP1 UIADD3 UR16, UPT, UPT, UR7, 0x6200, URZ ;  /* 0x0000620007109890 */ /* 0x000fe2000fffe0ff */
[----:B------:R-:W-:Y:S01]  /*49f0*/  @!P4 IADD3 R9, P0, PT, R32, 0x580, RZ ;  /* 0x000005802009c810 */ /* 0x000fe20007f1e0ff */
[----:B------:R-:W-:Y:S01]  /*4a00*/  VOTEU.ALL UP1, P4 ;  /* 0x0000000000ff7886 */ /* 0x000fe20002020000 */
[----:B------:R-:W-:Y:S02]  /*4a10*/  UPRMT UR13, UR37, 0x654, UR17 ;  /* 0x00000654250d7896 */ /* 0x000fe40008000011 */
        /* <DEDUP_REMOVED lines=13> */
.L_x_211:
[----:B------:R-:W-:Y:S01]  /*4af0*/  @!P4 R2UR UR9, R9 ;  /* 0x000000000909c2ca */ /* 0x000fe200000e0000 */
[----:B------:R-:W-:Y:S01]  /*4b00*/  VOTEU.ALL UP1, P4 ;  /* 0x0000000000ff7886 */ /* 0x000fe20002020000 */
[----:B------:R-:W-:Y:S01]  /*4b10*/  @!P4 R2UR UR8, R0 ;  /* 0x000000000008c2ca */ /* 0x000fe200000e0000 */
[----:B------:R-:W-:Y:S01]  /*4b20*/  @!P4 IMAD.MOV.U32 R0, RZ, RZ, 0x2000 ;  /* 0x00002000ff00c424 */ /* 0x000fe200078e00ff */
[----:B------:R-:W-:Y:S01]  /*4b30*/  UMOV UR18, 0x0 ;  /* 0x0000000000127882 */ /* 0x000fe20000000000 */
[----:B------:R-:W-:Y:S01]  /*4b40*/  UMOV UR19, 0x10000000 ;  /* 0x1000000000137882 */ /* 0x000fe20000000000 */
[----:B------:R-:W-:Y:S01]  /*4b50*/  @!UP1 UIADD3 UR10, UPT, UPT, UR42, 0x40, URZ ;  /* 0x000000402a0a9890 */ /* 0x000fe2000fffe0ff */
[----:B------:R-:W-:Y:S01]  /*4b60*/  @!P4 IADD3 R9, P0, PT, R32, 0x580, RZ ;  /* 0x000005802009c810 */ /* 0x000fe20007f1e0ff */
[----:B------:R-:W-:Y:S01]  /*4b70*/  UMOV UR11, UR43 ;  /* 0x0000002b000b7c82 */ /* 0x000fe20008000000 */
[----:B------:R-:W-:Y:S04]  /*4b80*/  UMOV UR12, UR44 ;  /* 0x0000002c000c7c82 */ /* 0x000fe80008000000 */
[----:B------:R-:W-:Y:S01]  /*4b90*/  IMAD.U32 R10, RZ, RZ, UR9 ;  /* 0x00000009ff0a7e24 */ /* 0x000fe2000f8e00ff */
[----:B------:R-:W-:Y:S01]  /*4ba0*/  UMOV UR9, UR41 ;  /* 0x0000002900097c82 */ /* 0x000fe20008000000 */
[----:B------:R-:W-:Y:S01]  /*4bb0*/  IMAD.U32 R11, RZ, RZ, UR8 ;  /* 0x00000008ff0b7e24 */ /* 0x000fe2000f8e00ff */
[----:B------:R-:W-:Y:S02]  /*4bc0*/  @!UP1 UIADD3 UR8, UPT, UPT, UR7, 0x200, URZ ;  /* 0x0000020007089890 */ /* 0x000fe4000fffe0ff */
[----:B------:R-:W-:Y:S01]  /*4bd0*/  @!P4 R2UR UR22, R10 ;  /* 0x000000000a16c2ca */ /* 0x000fe200000e0000 */
[----:B------:R-:W-:Y:S01]  /*4be0*/  VOTEU.ALL UP1, P4 ;  /* 0x0000000000ff7886 */ /* 0x000fe20002020000 */
        /* <DEDUP_REMOVED lines=8> */
.L_x_213:
        /* <DEDUP_REMOVED lines=9> */
[----:B------:R-:W-:Y:S03]  /*4d00*/  UMOV UR12, UR44 ;  /* 0x0000002c000c7c82 */ /* 0x000fe60008000000 */
[----:B------:R-:W-:Y:S02]  /*4d10*/  @!P4 IMAD.X R21, RZ, RZ, R33, P0 ;  /* 0x000000ffff15c224 */ /* 0x000fe400000e0621 */
        /* <DEDUP_REMOVED lines=11> */
[----:B------:R-:W3:Y:S02]  /*4dd0*/  SYNCS.PHASECHK.TRANS64.TRYWAIT P2, [UR7+0x90], R20 ;  /* 0x00009014ff0075a7 */ /* 0x000ee40008041107 */
[----:B--23--:R-:W-:Y:S05]  /*4de0*/  @!P2 BRA `(.L_x_82) ;  /* 0x0000006c0040a947 */ /* 0x00cfea0003800000 */
.L_x_215:
[----:B------:R-:W2:Y:S01]  /*4df0*/  LDC.64 R14, c[0x0][0xb10] ;  /* 0x0002c400ff0e7b82 */ /* 0x000ea20000000a00 */
[----:B------:R-:W-:Y:S01]  /*4e00*/  @!P4 R2UR UR9, R34 ;  /* 0x000000002209c2ca */ /* 0x000fe200000e0000 */
[----:B------:R-:W-:Y:S01]  /*4e10*/  VOTEU.ALL UP1, P4 ;  /* 0x0000000000ff7886 */ /* 0x000fe20002020000 */
[----:B------:R-:W-:Y:S01]  /*4e20*/  @!P4 R2UR UR8, R21 ;  /* 0x000000001508c2ca */ /* 0x000fe200000e0000 */
[----:B------:R-:W-:Y:S01]  /*4e30*/  @!P4 IMAD.MOV.U32 R21, RZ, RZ, 0x2000 ;  /* 0x00002000ff15c424 */ /* 0x000fe200078e00ff */
[----:B------:R-:W-:Y:S03]  /*4e40*/  UMOV UR18, 0x0 ;  /* 0x0000000000127882 */ /* 0x000fe60000000000 */
[----:B------:R-:W3:Y:S01]  /*4e50*/  LDC.64 R10, c[0x0][0xb18] ;  /* 0x0002c600ff0a7b82 */ /* 0x000ee20000000a00 */
[----:B------:R-:W-:Y:S01]  /*4e60*/  @!UP1 UIADD3 UR10, UPT, UPT, UR42, 0x60, URZ ;  /* 0x000000602a0a9890 */ /* 0x000fe2000fffe0ff */
[----:B------:R-:W-:Y:S01]  /*4e70*/  @P3 SHF.R.U32.HI R24, RZ, 0x10, R29 ;  /* 0x00000010ff183819 */ /* 0x000fe2000001161d */
[----:B------:R-:W-:Y:S01]  /*4e80*/  UMOV UR19, 0x10000000 ;  /* 0x1000000000137882 */ /* 0x000fe20000000000 */
[----:B------:R-:W-:Y:S01]  /*4e90*/  UMOV UR11, UR43 ;  /* 0x0000002b000b7c82 */ /* 0x000fe20008000000 */
[----:B------:R-:W-:Y:S03]  /*4ea0*/  UMOV UR12, UR44 ;  /* 0x0000002c000c7c82 */ /* 0x000fe60008000000 */
[----:B------:R-:W5:Y:S01]  /*4eb0*/  @!P1 LDC R0, c[0x0][0xb20] ;  /* 0x0002c800ff009b82 */ /* 0x000f620000000800 */
[----:B------:R-:W-:Y:S02]  /*4ec0*/  VIADD R27, R27, 0x1 ;  /* 0x000000011b1b7836 */ /* 0x000fe40000000000 */
[----:B------:R-:W-:Y:S05]  /*4ed0*/  IMAD.U32 R36, RZ, RZ, UR9 ;  /* 0x00000009ff247e24 */ /* 0x000fea000f8e00ff */
[----:B-1----:R-:W1:Y:S01]  /*4ee0*/  @!P1 LDC R3, c[0x0][0xb0c] ;  /* 0x0002c300ff039b82 */ /* 0x002e620000000800 */
[----:B------:R-:W-:Y:S01]  /*4ef0*/  IMAD.U32 R37, RZ, RZ, UR8 ;  /* 0x00000008ff257e24 */ /* 0x000fe2000f8e00ff */
[----:B------:R-:W-:Y:S01]  /*4f00*/  @!UP1 UIADD3 UR8, UPT, UPT, UR7, 0x4200, URZ ;  /* 0x0000420007089890 */ /* 0x000fe2000fffe0ff */
[----:B------:R-:W-:Y:S01]  /*4f10*/  @!P4 R2UR UR20, R36 ;  /* 0x000000002414c2ca */ /* 0x000fe200000e0000 */
[----:B------:R-:W-:Y:S02]  /*4f20*/  VOTEU.ALL UP1, P4 ;  /* 0x0000000000ff7886 */ /* 0x000fe40002020000 */
[----:B------:R-:W-:Y:S01]  /*4f30*/  @!P4 R2UR UR21, R37 ;  /* 0x000000002515c2ca */ /* 0x000fe200000e0000 */
[----:B------:R-:W-:Y:S11]  /*4f40*/  UMOV UR9, UR25 ;  /* 0x0000001900097c82 */ /* 0x000ff60008000000 */
[----:B------:R-:W-:Y:S01]  /*4f50*/  @!UPT UIADD3 URZ, UPT, UPT, URZ, URZ, URZ ;  /* 0x000000fffffff290 */ /* 0x000fe2000fffe0ff */
[----:B------:R1:W-:Y:S01]  /*4f60*/  @!UP1 UTMALDG.3D [UR8], [UR20], desc[UR18] ;  /* 0x00001208140095b4 */ /* 0x0003e20008011000 */
[----:B------:R1:W-:Y:S02]  /*4f70*/  @!P4 SYNCS.ARRIVE.TRANS64.RED.A0TR RZ, [UR7+0x70], R21 ;  /* 0x00007015ffffc9a7 */ /* 0x0003e40008300407 */
[----:B-1----:R-:W-:Y:S01]  /*4f80*/  @!P1 ISETP.NE.AND P2, PT, R3, 0x1, PT ;  /* 0x000000010300980c */ /* 0x002fe20003f45270 */
[C---:B--2---:R-:W-:Y:S01]  /*4f90*/  @!P1 IMAD.HI.U32 R14, R13.reuse, R14, RZ ;  /* 0x0000000e0d0e9227 */ /* 0x044fe200078e00ff */
[----:B---3--:R-:W-:Y:S03]  /*4fa0*/  @!P1 ISETP.NE.AND P0, PT, R10, 0x1, PT ;  /* 0x000000010a00980c */ /* 0x008fe60003f05270 */
[C---:B------:R-:W-:Y:S01]  /*4fb0*/  @!P1 IMAD.HI.U32 R11, R8.reuse, R11, RZ ;  /* 0x0000000b080b9227 */ /* 0x040fe200078e00ff */
[----:B------:R-:W-:Y:S04]  /*4fc0*/  @!P1 SHF.R.U32.HI R14, RZ, R15, R14 ;  /* 0x0000000fff0e9219 */ /* 0x000fe8000001160e */
[----:B-----5:R-:W-:Y:S01]  /*4fd0*/  @!P1 SHF.R.U32.HI R9, RZ, R0, R11 ;  /* 0x00000000ff099219 */ /* 0x020fe2000001160b */
[----:B------:R-:W-:Y:S01]  /*4fe0*/  SYNCS.ARRIVE.TRANS64.RED.A1T0 RZ, [UR14], RZ ;  /* 0x000000ffffff79a7 */ /* 0x000fe2000810040e */
[----:B------:R-:W-:Y:S02]  /*4ff0*/  @!P1 SEL R14, R13, R14, !P2 ;  /* 0x0000000e0d0e9207 */ /* 0x000fe40005000000 */
[----:B------:R-:W-:Y:S01]  /*5000*/  @!P1 SEL R9, R8, R9, !P0 ;  /* 0x0000000908099207 */ /* 0x000fe20004000000 */
[----:B------:R-:W1:Y:S04]  /*5010*/  SYNCS.PHASECHK.TRANS64.TRYWAIT P5, [UR7+0x98], R20 ;  /* 0x00009814ff0075a7 */ /* 0x000e6800080a1107 */
[----:B------:R-:W-:Y:S02]  /*5020*/  @!P1 IMAD.IADD R0, R9, 0x1, -R14 ;  /* 0x0000000109009824 */ /* 0x000fe400078e0a0e */
[----:B------:R-:W-:Y:S02]  /*5030*/  @!P1 IMAD.IADD R9, R14, 0x1, -R9 ;  /* 0x000000010e099824 */ /* 0x000fe400078e0a09 */
[----:B------:R-:W-:Y:S02]  /*5040*/  @!P1 IMAD R13, R0, R3, R13 ;  /* 0x00000003000d9224 */ /* 0x000fe400078e020d */
[----:B------:R-:W-:Y:S01]  /*5050*/  @!P1 IMAD R8, R9, R10, R8 ;  /* 0x0000000a09089224 */ /* 0x000fe200078e0208 */
[----:B-1----:R-:W-:Y:S06]  /*5060*/  @!P5 BRA `(.L_x_83) ;  /* 0x0000006800b8d947 */ /* 0x002fec0003800000 */
.L_x_217:
[----:B-1----:R-:W-:Y:S01]  /*5070*/  @!P4 IADD3 R3, P0, PT, R32, 0x580, RZ ;  /* 0x000005802003c810 */ /* 0x002fe20007f1e0ff */
[----:B------:R-:W-:Y:S01]  /*5080*/  VOTEU.ALL UP1, P4 ;  /* 0x0000000000ff7886 */ /* 0x000fe20002020000 */
[----:B------:R-:W-:Y:S01]  /*5090*/  UMOV UR18, 0x0 ;  /* 0x0000000000127882 */ /* 0x000fe20000000000 */
[----:B------:R-:W-:Y:S01]  /*50a0*/  UMOV UR19, 0x10000000 ;  /* 0x1000000000137882 */ /* 0x000fe20000000000 */
[----:B------:R-:W-:Y:S01]  /*50b0*/  @!P4 R2UR UR9, R3 ;  /* 0x000000000309c2ca */ /* 0x000fe200000e0000 */
[----:B------:R-:W-:Y:S01]  /*50c0*/  @!P4 IMAD.X R0, RZ, RZ, R33, P0 ;  /* 0x000000ffff00c224 */ /* 0x000fe200000e0621 */
[----:B------:R-:W-:Y:S01]  /*50d0*/  @!UP1 UIADD3 UR10, UPT, UPT, UR42, 0x70, URZ ;  /* 0x000000702a0a9890 */ /* 0x000fe2000fffe0ff */
[----:B------:R-:W-:Y:S01]  /*50e0*/  ISETP.NE.AND P0, PT, R27, 0x2, PT ;  /* 0x000000021b00780c */ /* 0x000fe20003f05270 */
[----:B------:R-:W-:Y:S01]  /*50f0*/  UMOV UR11, UR43 ;  /* 0x0000002b000b7c82 */ /* 0x000fe20008000000 */
[----:B------:R-:W-:Y:S01]  /*5100*/  UMOV UR12, UR44 ;  /* 0x0000002c000c7c82 */ /* 0x000fe20008000000 */
[----:B------:R-:W-:Y:S01]  /*5110*/  @!P4 R2UR UR8, R0 ;  /* 0x000000000008c2ca */ /* 0x000fe200000e0000 */
[----:B------:R-:W-:Y:S01]  /*5120*/  IMAD.IADD R20, R8, 0x1, R66 ;  /* 0x0000000108147824 */ /* 0x000fe200078e0242 */
[----:B------:R-:W-:Y:S01]  /*5130*/  @P3 R2UR UR44, R24 ;  /* 0x00000000182c32ca */ /* 0x000fe200000e0000 */
[----:B------:R-:W-:Y:S01]  /*5140*/  IMAD.IADD R21, R13, 0x1, R68 ;  /* 0x000000010d157824 */ /* 0x000fe200078e0244 */
[----:B------:R-:W-:Y:S02]  /*5150*/  SEL R0, RZ, 0x1, P0 ;  /* 0x00000001ff007807 */ /* 0x000fe40000000000 */
[----:B------:R-:W-:Y:S01]  /*5160*/  SEL R27, R27, RZ, P0 ;  /* 0x000000ff1b1b7207 */ /* 0x000fe20000000000 */
[----:B------:R-:W-:Y:S01]  /*5170*/  IMAD.U32 R10, RZ, RZ, UR9 ;  /* 0x00000009ff0a7e24 */ /* 0x000fe2000f8e00ff */
[----:B------:R-:W-:Y:S01]  /*5180*/  UMOV UR9, UR17 ;  /* 0x0000001100097c82 */ /* 0x000fe20008000000 */
[----:B------:R-:W-:Y:S03]  /*5190*/  LOP3.LUT R25, R25, R0, RZ, 0x3c, !PT ;  /* 0x0000000019197212 */ /* 0x000fe600078e3cff */
[----:B------:R-:W-:Y:S01]  /*51a0*/  @!P4 R2UR UR14, R10 ;  /* 0x000000000a0ec2ca */ /* 0x000fe200000e0000 */
[----:B------:R-:W-:Y:S01]  /*51b0*/  IMAD.U32 R11, RZ, RZ, UR8 ;  /* 0x00000008ff0b7e24 */ /* 0x000fe2000f8e00ff */
[----:B------:R-:W-:Y:S01]  /*51c0*/  @!UP1 UIADD3 UR8, UPT, UPT, UR7, 0x6200, URZ ;  /* 0x0000620007089890 */ /* 0x000fe2000fffe0ff */
[----:B------:R-:W-:Y:S03]  /*51d0*/  VOTEU.ALL UP1, P4 ;  /* 0x0000000000ff7886 */ /* 0x000fe60002020000 */
[----:B------:R-:W-:Y:S11]  /*51e0*/  @!P4 R2UR UR15, R11 ;  /* 0x000000000b0fc2ca */ /* 0x000ff600000e0000 */
[----:B------:R-:W-:Y:S02]  /*51f0*/  @!UPT UIADD3 URZ, UPT, UPT, URZ, URZ, URZ ;  /* 0x000000fffffff290 */ /* 0x000fe4000fffe0ff */
[----:B------:R2:W-:Y:S01]  /*5200*/  @!UP1 UTMALDG.3D [UR8], [UR14], desc[UR18] ;  /* 0x000012080e0095b4 */ /* 0x0005e20008011000 */
[----:B------:R2:W-:Y:S01]  /*5210*/  @!P4 SYNCS.ARRIVE.TRANS64.RED.A0TR RZ, [UR7+0x78], R23 ;  /* 0x00007817ffffc9a7 */ /* 0x0005e20008300407 */
[----:B------:R-:W-:Y:S01]  /*5220*/  UPLOP3.LUT UP1, UPT, UPT, UPT, UPT, 0x80, 0x8 ;  /* 0x000000000008789c */ /* 0x000fe20003f2f070 */
[----:B------:R-:W-:Y:S01]  /*5230*/  SYNCS.ARRIVE.TRANS64.RED.A1T0 RZ, [UR13], RZ ;  /* 0x000000ffffff79a7 */ /* 0x000fe2000810040d */
[----:B------:R-:W-:Y:S09]  /*5240*/  @P3 BRA `(.L_x_84) ;  /* 0xffffffec00103947 */ /* 0x000ff2000383ffff */
[----:B------:R-:W1:Y:S02]  /*5250*/  SYNCS.PHASECHK.TRANS64.TRYWAIT P0, [UR7+0x80], R12 ;  /* 0x0000800cff0075a7 */ /* 0x000e640008001107 */
[----:B-1----:R-:W-:Y:S05]  /*5260*/  @!P0 BRA `(.L_x_85) ;  /* 0x0000006800508947 */ /* 0x002fea0003800000 */
.L_x_219:
[----:B------:R-:W3:Y:S02]  /*5270*/  SYNCS.PHASECHK.TRANS64.TRYWAIT P0, [UR7+0x88], R12 ;  /* 0x0000880cff0075a7 */ /* 0x000ee40008001107 */
[----:B---3--:R-:W-:Y:S05]  /*5280*/  @!P0 BRA `(.L_x_86) ;  /* 0x0000006800608947 */ /* 0x008fea0003800000 */
.L_x_221:
[----:B------:R-:W3:Y:S01]  /*5290*/  SYNCS.PHASECHK.TRANS64.TRYWAIT P0, [UR7+0x90], R12 ;  /* 0x0000900cff0075a7 */ /* 0x000ee20008001107 */
[----:B------:R-:W-:Y:S01]  /*52a0*/  HFMA2 R0, -RZ, RZ, 0, 5.9604644775390625e-08 ;  /* 0x00000001ff007431 */ /* 0x000fe200000001ff */
[----:B---3--:R-:W-:Y:S06]  /*52b0*/  @!P0 BRA `(.L_x_87) ;  /* 0x00000068006c8947 */ /* 0x008fec0003800000 */
.L_x_223:
[----:B------:R-:W-:Y:S02]  /*52c0*/  MOV R2, UR7 ;  /* 0x0000000700027c02 */ /* 0x000fe40008000f00 */
[----:B-1----:R-:W-:-:S07]  /*52d0*/  SHF.L.U32 R3, R0, 0x1f, RZ ;  /* 0x0000001f00037819 */ /* 0x002fce00000006ff */
.L_x_88:
[----:B-1----:R1:W3:Y:S02]  /*52e0*/  SYNCS.PHASECHK.TRANS64.TRYWAIT P0, [R2+URZ+0x98], R3 ;  /* 0x00009803020075a7 */ /* 0x0022e400080011ff */
[----:B---3--:R-:W-:Y:S05]  /*52f0*/  @!P0 NANOSLEEP.SYNCS 0x989680 ;  /* 0x009896800000895d */ /* 0x008fea0003900000 */
[----:B------:R-:W3:Y:S02]  /*5300*/  @!P0 SYNCS.PHASECHK.TRANS64 P0, [R2+URZ+0x98], R3 ;  /* 0x00009803020085a7 */ /* 0x000ee400080010ff */
[----:B--23--:R-:W-:Y:S05]  /*5310*/  @P0 EXIT ;  /* 0x000000000000094d */ /* 0x00cfea0003800000 */
[----:B------:R-:W-:Y:S05]  /*5320*/  BRA `(.L_x_88) ;  /* 0xfffffffc00ec7947 */ /* 0x000fea000383ffff */
.L_x_69:
[----:B------:R-:W-:-:S06]  /*5330*/  UISETP.GE.AND UP1, UPT, UR8, 0x4, UPT ;  /* 0x000000040800788c */ /* 0x000fcc000bf26270 */
[----:B------:R-:W-:-:S13]  /*5340*/  PLOP3.LUT P0, PT, PT, PT, UP1, 0x80, 0x8 ;  /* 0x000000000008781c */ /* 0x000fda0003f0f018 */
[----:B------:R-:W-:Y:S05]  /*5350*/  @!P0 EXIT ;  /* 0x000000000000894d */ /* 0x000fea0003800000 */
[----:B------:R-:W-:Y:S01]  /*5360*/  BAR.SYNC.DEFER_BLOCKING 0x6, 0xa0 ;  /* 0x0182800000007b1d */ /* 0x000fe20000010000 */
[C---:B------:R-:W-:Y:S01]  /*5370*/  IMAD.SHL.U32 R3, R80.reuse, 0x10, RZ ;  /* 0x0000001050037824 */ /* 0x040fe200078e00ff */
[C---:B------:R-:W-:Y:S01]  /*5380*/  SHF.L.U32 R33, R80.reuse, 0x10, RZ ;  /* 0x0000001050217819 */ /* 0x040fe200000006ff */
[C---:B------:R-:W-:Y:S01]  /*5390*/  IMAD.SHL.U32 R2, R80.reuse, 0x2, RZ ;  /* 0x0000000250027824 */ /* 0x040fe200078e00ff */
[C---:B------:R-:W-:Y:S01]  /*53a0*/  LOP3.LUT R81, R80.reuse, 0x60, RZ, 0xc0, !PT ;  /* 0x0000006050517812 */ /* 0x040fe200078ec0ff */
[----:B------:R-:W-:Y:S01]  /*53b0*/  HFMA2 R75, -RZ, RZ, 0, 0 ;  /* 0x00000000ff4b7431 */ /* 0x000fe200000001ff */
[----:B------:R-:W-:Y:S02]  /*53c0*/  UMOV UR36, 0x400 ;  /* 0x0000040000247882 */ /* 0x000fe40000000000 */
[----:B------:R-:W1:Y:S01]  /*53d0*/  LDC R71, c[0x0][0x370] ;  /* 0x0000dc00ff477b82 */ /* 0x000e620000000800 */
[----:B------:R-:W-:Y:S01]  /*53e0*/  ULEA UR36, UR37, UR36, 0x18 ;  /* 0x0000002425247291 */ /* 0x000fe2000f8ec0ff */
[----:B------:R-:W-:Y:S01]  /*53f0*/  LOP3.LUT R5, R3, 0x60, RZ, 0xc0, !PT ;  /* 0x0000006003057812 */ /* 0x000fe200078ec0ff */
[----:B------:R-:W-:Y:S01]  /*5400*/  IMAD.MOV.U32 R30, RZ, RZ, RZ ;  /* 0x000000ffff1e7224 */ /* 0x000fe200078e00ff */
[----:B------:R-:W-:Y:S01]  /*5410*/  LOP3.LUT R78, R80, 0x2, RZ, 0xc0, !PT ;  /* 0x00000002504e7812 */ /* 0x000fe200078ec0ff */
[----:B------:R-:W-:Y:S01]  /*5420*/  UIADD3 UR4, UPT, UPT, UR36, 0x200, URZ ;  /* 0x0000020024047890 */ /* 0x000fe2000fffe0ff */
[----:B------:R-:W-:Y:S01]  /*5430*/  LOP3.LUT R2, R5, 0xc, R2, 0xf8, !PT ;  /* 0x0000000c05027812 */ /* 0x000fe200078ef802 */
[----:B------:R-:W-:Y:S01]  /*5440*/  IMAD.MOV.U32 R84, RZ, RZ, RZ ;  /* 0x000000ffff547224 */ /* 0x000fe200078e00ff */
[----:B------:R-:W2:Y:S01]  /*5450*/  LDC R28, c[0x0][0xb0c] ;  /* 0x0002c300ff1c7b82 */ /* 0x000ea20000000800 */
[----:B------:R-:W-:Y:S01]  /*5460*/  LOP3.LUT R33, R33, 0x600000, RZ, 0xc0, !PT ;  /* 0x0060000021217812 */ /* 0x000fe200078ec0ff */
[----:B------:R-:W4:Y:S01]  /*5470*/  LDCU.64 UR52, c[0x0][0x348] ;  /* 0x00006900ff3477ac */ /* 0x000f220008000a00 */
[----:B------:R-:W-:Y:S01]  /*5480*/  IMAD.U32 R73, RZ, RZ, UR4 ;  /* 0x00000004ff497e24 */ /* 0x000fe2000f8e00ff */
[----:B------:R-:W-:-:S02]  /*5490*/  LOP3.LUT R2, R2, 0x790, R3, 0xf8, !PT ;  /* 0x0000079002027812 */ /* 0x000fc400078ef803 */
[----:B------:R-:W-:Y:S01]  /*54a0*/  LOP3.LUT R80, R80, 0x4, RZ, 0xc0, !PT ;  /* 0x0000000450507812 */ /* 0x000fe200078ec0ff */
[----:B------:R-:W1:Y:S01]  /*54b0*/  LDCU.64 UR38, c[0x0][0x888] ;  /* 0x00011100ff2677ac */ /* 0x000e620008000a00 */
[----:B------:R-:W1:Y:S01]  /*54c0*/  LDC R69, c[0x0][0xb20] ;  /* 0x0002c800ff457b82 */ /* 0x000e620000000800 */
[----:B------:R-:W3:Y:S01]  /*54d0*/  LDS R0, [UR36+0x160] ;  /* 0x00016024ff007984 */ /* 0x000ee20008000800 */
[----:B------:R-:W-:Y:S01]  /*54e0*/  LEA R79, R2, R73, 0x2 ;  /* 0x00000049024f7211 */ /* 0x000fe200078e10ff */
[----:B------:R-:W1:Y:S01]  /*54f0*/  LDCU.64 UR46, c[0x0][0x890] ;  /* 0x00011200ff2e77ac */ /* 0x000e620008000a00 */
[----:B------:R-:W-:-:S03]  /*5500*/  MOV R76, RZ ;  /* 0x000000ff004c7202 */ /* 0x000fc60000000f00 */
[--C-:B------:R-:W-:Y:S01]  /*5510*/  IMAD R78, R78, -0x10, R79.reuse ;  /* 0xfffffff04e4e7824 */ /* 0x100fe200078e024f */
[----:B------:R-:W1:Y:S01]  /*5520*/  LDC R27, c[0x0][0xb30] ;  /* 0x0002cc00ff1b7b82 */ /* 0x000e620000000800 */
[----:B------:R-:W-:Y:S01]  /*5530*/  IMAD R77, R80, -0x10, R79 ;  /* 0xfffffff0504d7824 */ /* 0x000fe200078e024f */
[----:B------:R-:W-:Y:S01]  /*5540*/  UMOV UR45, URZ ;  /* 0x000000ff002d7c82 */ /* 0x000fe20008000000 */
[----:B------:R-:W-:-:S05]  /*5550*/  UMOV UR51, URZ ;  /* 0x000000ff00337c82 */ /* 0x000fca0008000000 */
[----:B------:R-:W1:Y:S08]  /*5560*/  LDC.64 R64, c[0x0][0xb10] ;  /* 0x0002c400ff407b82 */ /* 0x000e700000000a00 */
[----:B------:R-:W1:Y:S08]  /*5570*/  LDC.64 R24, c[0x0][0xb18] ;  /* 0x0002c600ff187b82 */ /* 0x000e700000000a00 */
[----:B------:R-:W1:Y:S08]  /*5580*/  LDC.64 R22, c[0x0][0xb28] ;  /* 0x0002ca00ff167b82 */ /* 0x000e700000000a00 */
[----:B------:R-:W1:Y:S01]  /*5590*/  LDC.64 R62, c[0x0][0x8b0] ;  /* 0x00022c00ff3e7b82 */ /* 0x000e620000000a00 */
[----:B---3--:R-:W-:-:S07]  /*55a0*/  IMAD.IADD R33, R0, 0x1, R33 ;  /* 0x0000000100217824 */ /* 0x008fce00078e0221 */
[----:B------:R-:W3:Y:S08]  /*55b0*/  LDC.64 R60, c[0x0][0x8a8] ;  /* 0x00022a00ff3c7b82 */ /* 0x000ef00000000a00 */
[----:B--2-4-:R-:W1:Y:S02]  /*55c0*/  LDC R70, c[0x0][0x374] ;  /* 0x0000dd00ff467b82 */ /* 0x014e640000000800 */
.L_x_164:
[C---:B------:R-:W-:Y:S02]  /*55d0*/  LEA R0, R84.reuse, UR36, 0x3 ;  /* 0x0000002454007c11 */ /* 0x040fe4000f8e18ff */
[----:B------:R-:W-:Y:S02]  /*55e0*/  SHF.L.U32 R3, R75, 0x1f, RZ ;  /* 0x0000001f4b037819 */ /* 0x000fe400000006ff */
[----:B-1----:R-:W-:Y:S02]  /*55f0*/  LEA R16, R84, UR36, 0x4 ;  /* 0x0000002454107c11 */ /* 0x002fe4000f8e20ff */
[----:B------:R-:W2:Y:S02]  /*5600*/  SYNCS.PHASECHK.TRANS64.TRYWAIT P0, [R0+URZ+0xb0], R3 ;  /* 0x0000b003000075a7 */ /* 0x000ea400080011ff */
[----:B--23--:R-:W-:Y:S05]  /*5610*/  @!P0 BRA `(.L_x_89) ;  /* 0x0000006400ac8947 */ /* 0x00cfea0003800000 */
.L_x_224:
[----:B------:R-:W4:Y:S01]  /*5620*/  LDC.64 R12, c[0x0][0xb10] ;  /* 0x0002c400ff0c7b82 */ /* 0x000f220000000a00 */
[----:B------:R-:W3:Y:S01]  /*5630*/  LDS.128 R16, [R16+0x140] ;  /* 0x0001400010107984 */ /* 0x000ee20000000c00 */
[----:B-1----:R-:W-:Y:S01]  /*5640*/  ISETP.NE.AND P1, PT, R27, 0x1, PT ;  /* 0x000000011b00780c */ /* 0x002fe20003f25270 */
[----:B--2---:R-:W-:Y:S01]  /*5650*/  VIADD R0, R0, 0xc0 ;  /* 0x000000c000007836 */ /* 0x004fe20000000000 */
[----:B------:R-:W-:Y:S04]  /*5660*/  ISETP.GE.AND P0, PT, R26, 0x1, PT ;  /* 0x000000011a00780c */ /* 0x000fe80003f06270 */
[----:B------:R-:W1:Y:S01]  /*5670*/  LDC.64 R10, c[0x0][0xb18] ;  /* 0x0002c600ff0a7b82 */ /* 0x000e620000000a00 */
[----:B------:R-:W-:Y:S01]  /*5680*/  PRMT R0, RZ, 0x654, R0 ;  /* 0x00000654ff007816 */ /* 0x000fe20000000000 */
[----:B------:R-:W-:Y:S01]  /*5690*/  @!PT LDS RZ, [RZ] ;  /* 0x00000000fffff984 */ /* 0x000fe20000000800 */
[----:B------:R-:W-:Y:S01]  /*56a0*/  @!PT LDS RZ, [RZ] ;  /* 0x00000000fffff984 */ /* 0x000fe20000000800 */
[----:B------:R-:W-:Y:S01]  /*56b0*/  @!PT LDS RZ, [RZ] ;  /* 0x00000000fffff984 */ /* 0x000fe20000000800 */
[----:B------:R-:W-:Y:S01]  /*56c0*/  @!PT LDS RZ, [RZ] ;  /* 0x00000000fffff984 */ /* 0x000fe20000000800 */
[----:B------:R2:W-:Y:S06]  /*56d0*/  MEMBAR.ALL.CTA ;  /* 0x0000000000007992 */ /* 0x0005ec0000008000 */
[----:B--2---:R-:W2:Y:S01]  /*56e0*/  FENCE.VIEW.ASYNC.S ;  /* 0x00000000000073c6 */ /* 0x004ea20000000000 */
[----:B------:R-:W1:Y:S08]  /*56f0*/  @!P1 LDC R14, c[0x0][0xb20] ;  /* 0x0002c800ff0e9b82 */ /* 0x000e700000000800 */
[----:B------:R-:W1:Y:S01]  /*5700*/  @!P1 LDC R9, c[0x0][0xb0c] ;  /* 0x0002c300ff099b82 */ /* 0x000e620000000800 */
[----:B--2---:R2:W-:Y:S01]  /*5710*/  SYNCS.ARRIVE.TRANS64.RED.A1T0 RZ, [R0+URZ], RZ ;  /* 0x000000ff00ff79a7 */ /* 0x0045e200081004ff */
[----:B---3--:R-:W-:Y:S04]  /*5720*/  LOP3.LUT P4, RZ, R18, 0x1, RZ, 0xc0, !PT ;  /* 0x0000000112ff7812 */ /* 0x008fe8000788c0ff */
[----:B------:R-:W-:Y:S09]  /*5730*/  P2R R82, PR, RZ, 0x10 ;  /* 0x00000010ff527803 */ /* 0x000ff20000000000 */
[----:B------:R-:W-:Y:S02]  /*5740*/  @P4 MOV R31, R16 ;  /* 0x00000010001f4202 */ /* 0x000fe40000000f00 */
[----:B------:R-:W-:Y:S01]  /*5750*/  @P4 LOP3.LUT R29, R17, 0xffff, RZ, 0xc0, !PT ;  /* 0x0000ffff111d4812 */ /* 0x000fe200078ec0ff */
[----:B--2-4-:R-:W-:Y:S06]  /*5760*/  @!P0 BRA `(.L_x_90) ;  /* 0x0000000000a48947 */ /* 0x014fec0003800000 */
[----:B------:R-:W-:Y:S01]  /*5770*/  IMAD.HI.U32 R36, R70, R25, RZ ;  /* 0x0000001946247227 */ /* 0x000fe200078e00ff */
[----:B------:R-:W-:Y:S02]  /*5780*/  ISETP.NE.AND P0, PT, R24, 0x1, PT ;  /* 0x000000011800780c */ /* 0x000fe40003f05270 */
[----:B------:R-:W-:Y:S01]  /*5790*/  ISETP.NE.AND P2, PT, R26, 0x1, PT ;  /* 0x000000011a00780c */ /* 0x000fe20003f45270 */
[-C--:B------:R-:W-:Y:S01]  /*57a0*/  IMAD.HI.U32 R34, R71, R64.reuse, RZ ;  /* 0x0000004047227227 */ /* 0x080fe200078e00ff */
[----:B------:R-:W-:Y:S02]  /*57b0*/  SHF.R.U32.HI R37, RZ, R69, R36 ;  /* 0x00000045ff257219 */ /* 0x000fe40000011624 */
[----:B------:R-:W-:Y:S01]  /*57c0*/  ISETP.NE.AND P3, PT, R28, 0x1, PT ;  /* 0x000000011c00780c */ /* 0x000fe20003f65270 */
[----:B------:R-:W-:Y:S01]  /*57d0*/  IMAD.HI.U32 R40, R29, R25, RZ ;  /* 0x000000191d287227 */ /* 0x000fe200078e00ff */
[----:B------:R-:W-:Y:S02]  /*57e0*/  SHF.R.U32.HI R34, RZ, R65, R34 ;  /* 0x00000041ff227219 */ /* 0x000fe40000011622 */
[----:B------:R-:W-:Y:S01]  /*57f0*/  SEL R3, R70, R37, !P0 ;  /* 0x0000002546037207 */ /* 0x000fe20004000000 */
[----:B------:R-:W-:Y:S01]  /*5800*/  IMAD.HI.U32 R38, R31, R64, RZ ;  /* 0x000000401f267227 */ /* 0x000fe200078e00ff */
[----:B------:R-:W-:Y:S03]  /*5810*/  SEL R7, R71, R34, !P3 ;  /* 0x0000002247077207 */ /* 0x000fe60005800000 */
[-C--:B------:R-:W-:Y:S01]  /*5820*/  IMAD.HI.U32 R34, R3, R22.reuse, RZ ;  /* 0x0000001603227227 */ /* 0x080fe200078e00ff */
[----:B------:R-:W-:Y:S03]  /*5830*/  SHF.R.U32.HI R38, RZ, R65, R38 ;  /* 0x00000041ff267219 */ /* 0x000fe60000011626 */
[----:B------:R-:W-:Y:S01]  /*5840*/  IMAD.HI.U32 R36, R7, R22, RZ ;  /* 0x0000001607247227 */ /* 0x000fe200078e00ff */
[----:B------:R-:W-:Y:S02]  /*5850*/  @P2 SHF.R.U32.HI R3, RZ, R23, R34 ;  /* 0x00000017ff032219 */ /* 0x000fe40000011622 */
[----:B------:R-:W-:Y:S02]  /*5860*/  SHF.R.U32.HI R34, RZ, R69, R40 ;  /* 0x00000045ff227219 */ /* 0x000fe40000011628 */
[----:B------:R-:W-:Y:S01]  /*5870*/  @P2 SHF.R.U32.HI R7, RZ, R23, R36 ;  /* 0x00000017ff072219 */ /* 0x000fe20000011624 */
[C---:B------:R-:W-:Y:S01]  /*5880*/  IMAD R2, R26.reuse, R3, RZ ;  /* 0x000000031a027224 */ /* 0x040fe200078e02ff */
[----:B------:R-:W-:Y:S02]  /*5890*/  SEL R5, R29, R34, !P0 ;  /* 0x000000221d057207 */ /* 0x000fe40004000000 */
[----:B------:R-:W-:Y:S01]  /*58a0*/  SEL R3, R31, R38, !P3 ;  /* 0x000000261f037207 */ /* 0x000fe20005800000 */
[----:B------:R-:W-:Y:S01]  /*58b0*/  IMAD R4, R26, R7, RZ ;  /* 0x000000071a047224 */ /* 0x000fe200078e02ff */
[C---:B------:R-:W-:Y:S01]  /*58c0*/  ISETP.GE.AND P0, PT, R5.reuse, R2, PT ;  /* 0x000000020500720c */ /* 0x040fe20003f06270 */
[----:B------:R-:W-:Y:S03]  /*58d0*/  IMAD.HI.U32 R6, R5, R22, RZ ;  /* 0x0000001605067227 */ /* 0x000fe600078e00ff */
[----:B------:R-:W-:Y:S01]  /*58e0*/  ISETP.GE.OR P0, PT, R3, R4, P0 ;  /* 0x000000040300720c */ /* 0x000fe20000706670 */
[----:B------:R-:W-:Y:S01]  /*58f0*/  IMAD.MOV R4, RZ, RZ, -R3 ;  /* 0x000000ffff047224 */ /* 0x000fe200078e0a03 */
[-C--:B------:R-:W-:Y:S03]  /*5900*/  SHF.R.U32.HI R6, RZ, R23.reuse, R6 ;  /* 0x00000017ff067219 */ /* 0x080fe60000011606 */
[----:B------:R-:W-:Y:S01]  /*5910*/  IMAD R31, R28, R4, R31 ;  /* 0x000000041c1f7224 */ /* 0x000fe200078e021f */
[----:B------:R-:W-:Y:S05]  /*5920*/  SEL R15, R5, R6, !P2 ;  /* 0x00000006050f7207 */ /* 0x000fea0005000000 */
[----:B------:R-:W-:Y:S02]  /*5930*/  IMAD.MOV R6, RZ, RZ, -R15 ;  /* 0x000000ffff067224 */ /* 0x000fe400078e0a0f */
[C---:B------:R-:W-:Y:S04]  /*5940*/  @!P0 IMAD.HI.U32 R2, R3.reuse, R22, RZ ;  /* 0x0000001603028227 */ /* 0x040fe800078e00ff */
[----:B------:R-:W-:Y:S01]  /*5950*/  IMAD R6, R26, R6, R5 ;  /* 0x000000061a067224 */ /* 0x000fe200078e0205 */
[----:B------:R-:W-:Y:S04]  /*5960*/  @!P0 SHF.R.U32.HI R2, RZ, R23, R2 ;  /* 0x00000017ff028219 */ /* 0x000fe80000011602 */
[----:B------:R-:W-:Y:S02]  /*5970*/  @!P0 SEL R0, R3, R2, !P2 ;  /* 0x0000000203008207 */ /* 0x000fe40005000000 */
[----:B------:R-:W-:Y:S02]  /*5980*/  IADD3 R2, PT, PT, -R5, RZ, RZ ;  /* 0x000000ff05027210 */ /* 0x000fe40007ffe1ff */
[----:B------:R-:W-:Y:S01]  /*5990*/  @!P0 IADD3 R8, PT, PT, R15, -R0, RZ ;  /* 0x800000000f088210 */ /* 0x000fe20007ffe0ff */
[----:B------:R-:W-:Y:S02]  /*59a0*/  @!P0 IMAD R0, R7, R6, R0 ;  /* 0x0000000607008224 */ /* 0x000fe400078e0200 */
[----:B------:R-:W-:Y:S02]  /*59b0*/  IMAD R29, R24, R2, R29 ;  /* 0x00000002181d7224 */ /* 0x000fe400078e021d */
[----:B------:R-:W-:Y:S02]  /*59c0*/  @!P0 IMAD R5, R8, R26, R3 ;  /* 0x0000001a08058224 */ /* 0x000fe400078e0203 */
[----:B------:R-:W-:Y:S04]  /*59d0*/  @!P0 IMAD.MOV.U32 R3, RZ, RZ, R0 ;  /* 0x000000ffff038224 */ /* 0x000fe800078e0000 */
[----:B------:R-:W-:Y:S02]  /*59e0*/  IMAD R31, R3, R28, R31 ;  /* 0x0000001c031f7224 */ /* 0x000fe400078e021f */
[----:B------:R-:W-:Y:S07]  /*59f0*/  IMAD R29, R5, R24, R29 ;  /* 0x00000018051d7224 */ /* 0x000fee00078e021d */
.L_x_90:
[----:B-1----:R-:W-:Y:S01]  /*5a00*/  @!P1 ISETP.NE.AND P0, PT, R10, 0x1, PT ;  /* 0x000000010a00980c */ /* 0x002fe20003f05270 */
[----:B------:R-:W-:Y:S01]  /*5a10*/  @!P1 IMAD.HI.U32 R3, R29, R11, RZ ;  /* 0x0000000b1d039227 */ /* 0x000fe200078e00ff */
[----:B------:R-:W-:Y:S01]  /*5a20*/  R2UR UR42, R21 ;  /* 0x00000000152a72ca */ /* 0x000fe200000e0000 */
[----:B------:R-:W-:Y:S01]  /*5a30*/  BSSY.RECONVERGENT B6, `(.L_x_91) ;  /* 0x0000031000067945 */ /* 0x000fe20003800200 */
[----:B------:R-:W-:Y:S01]  /*5a40*/  R2UR UR41, R20 ;  /* 0x00000000142972ca */ /* 0x000fe200000e0000 */
[----:B------:R-:W-:Y:S01]  /*5a50*/  @!P1 IMAD.HI.U32 R0, R31, R12, RZ ;  /* 0x0000000c1f009227 */ /* 0x000fe200078e00ff */
[----:B------:R-:W-:Y:S02]  /*5a60*/  @!P1 SHF.R.U32.HI R2, RZ, R14, R3 ;  /* 0x0000000eff029219 */ /* 0x000fe40000011603 */
[----:B------:R-:W-:Y:S01]  /*5a70*/  @!P1 ISETP.NE.AND P2, PT, R9, 0x1, PT ;  /* 0x000000010900980c */ /* 0x000fe20003f45270 */
[----:B------:R-:W-:Y:S01]  /*5a80*/  VIADD R84, R84, 0x1 ;  /* 0x0000000154547836 */ /* 0x000fe20000000000 */
[----:B------:R-:W-:Y:S02]  /*5a90*/  @!P1 SEL R2, R29, R2, !P0 ;  /* 0x000000021d029207 */ /* 0x000fe40004000000 */
[----:B------:R-:W-:Y:S02]  /*5aa0*/  @!P1 SHF.R.U32.HI R0, RZ, R13, R0 ;  /* 0x0000000dff009219 */ /* 0x000fe40000011600 */
[----:B------:R-:W-:Y:S01]  /*5ab0*/  LOP3.LUT P0, RZ, R73, 0x1b0, RZ, 0xc0, !PT ;  /* 0x000001b049ff7812 */ /* 0x000fe2000780c0ff */
[----:B------:R-:W-:Y:S01]  /*5ac0*/  USHF.L.U32 UR42, UR42, 0x7, URZ ;  /* 0x000000072a2a7899 */ /* 0x000fe200080006ff */
[----:B------:R-:W-:Y:S01]  /*5ad0*/  @!P1 SEL R3, R31, R0, !P2 ;  /* 0x000000001f039207 */ /* 0x000fe20005000000 */
[----:B------:R-:W-:Y:S01]  /*5ae0*/  USHF.L.U32 UR41, UR41, 0x7, URZ ;  /* 0x0000000729297899 */ /* 0x000fe200080006ff */
[----:B------:R-:W-:Y:S03]  /*5af0*/  @P4 SHF.R.U32.HI R74, RZ, 0x10, R17 ;  /* 0x00000010ff4a4819 */ /* 0x000fe60000011611 */
[----:B------:R-:W-:Y:S02]  /*5b00*/  @!P1 IMAD.IADD R0, R2, 0x1, -R3 ;  /* 0x0000000102009824 */ /* 0x000fe400078e0a03 */
[----:B------:R-:W-:Y:S02]  /*5b10*/  @!P1 IMAD.IADD R2, R3, 0x1, -R2 ;  /* 0x0000000103029824 */ /* 0x000fe400078e0a02 */
[----:B------:R-:W-:Y:S02]  /*5b20*/  @!P1 IMAD R31, R0, R9, R31 ;  /* 0x00000009001f9224 */ /* 0x000fe400078e021f */
[----:B------:R-:W-:Y:S01]  /*5b30*/  @!P1 IMAD R29, R2, R10, R29 ;  /* 0x0000000a021d9224 */ /* 0x000fe200078e021d */
[----:B------:R-:W-:Y:S06]  /*5b40*/  @!P0 BRA `(.L_x_92) ;  /* 0x00000000007c8947 */ /* 0x000fec0003800000 */
[----:B------:R-:W1:Y:S01]  /*5b50*/  LDCU.64 UR8, c[0x4][0x80] ;  /* 0x01001000ff0877ac */ /* 0x000e620008000a00 */
[----:B------:R-:W-:Y:S01]  /*5b60*/  MOV R2, 0x0 ;  /* 0x0000000000027802 */ /* 0x000fe20000000f00 */
[----:B------:R-:W-:Y:S02]  /*5b70*/  HFMA2 R12, -RZ, RZ, 0, 5.9604644775390625e-08 ;  /* 0x00000001ff0c7431 */ /* 0x000fe400000001ff */
[----:B------:R-:W-:Y:S01]  /*5b80*/  IMAD.MOV.U32 R8, RZ, RZ, 0x70 ;  /* 0x00000070ff087424 */ /* 0x000fe200078e00ff */
[----:B------:R2:W3:Y:S01]  /*5b90*/  LDC.64 R14, c[0x4][R2] ;  /* 0x01000000020e7b82 */ /* 0x0004e20000000a00 */
[----:B------:R-:W4:Y:S01]  /*5ba0*/  LDCU.64 UR6, c[0x4][0x88] ;  /* 0x01001100ff0677ac */ /* 0x000f220008000a00 */
[----:B------:R-:W-:Y:S01]  /*5bb0*/  IMAD.MOV.U32 R13, RZ, RZ, RZ ;  /* 0x000000ffff0d7224 */ /* 0x000fe200078e00ff */
[----:B------:R-:W2:Y:S01]  /*5bc0*/  LDCU.64 UR4, c[0x4][0x8] ;  /* 0x01000100ff0477ac */ /* 0x000ea20008000a00 */
[----:B-1----:R-:W-:Y:S01]  /*5bd0*/  MOV R5, UR9 ;  /* 0x0000000900057c02 */ /* 0x002fe20008000f00 */
[----:B------:R-:W-:Y:S01]  /*5be0*/  IMAD.U32 R4, RZ, RZ, UR8 ;  /* 0x00000008ff047e24 */ /* 0x000fe2000f8e00ff */
[----:B----4-:R-:W-:Y:S01]  /*5bf0*/  MOV R7, UR7 ;  /* 0x0000000700077c02 */ /* 0x010fe20008000f00 */
[----:B------:R-:W-:Y:S01]  /*5c00*/  IMAD.U32 R6, RZ, RZ, UR6 ;  /* 0x00000006ff067e24 */ /* 0x000fe2000f8e00ff */
[----:B--2---:R-:W-:Y:S01]  /*5c10*/  MOV R11, UR5 ;  /* 0x00000005000b7c02 */ /* 0x004fe20008000f00 */
[----:B------:R-:W-:Y:S02]  /*5c20*/  IMAD.U32 R10, RZ, RZ, UR4 ;  /* 0x00000004ff0a7e24 */ /* 0x000fe4000f8e00ff */
[----:B------:R-:W-:Y:S07]  /*5c30*/  LEPC R20, `(.L_x_93) ;  /* 0x000000001014794e */ /* 0x000fee0000000000 */
[----:B---3-5:R-:W-:Y:S05]  /*5c40*/  CALL.ABS.NOINC R14 ;  /* 0x000000000e007343 */ /* 0x028fea0003c00000 */
.L_x_93:
[----:B------:R-:W1:Y:S01]  /*5c50*/  LDCU.64 UR8, c[0x4][0x80] ;  /* 0x01001000ff0877ac */ /* 0x000e620008000a00 */
[----:B------:R-:W2:Y:S01]  /*5c60*/  LDC.64 R2, c[0x4][R2] ;  /* 0x0100000002027b82 */ /* 0x000ea20000000a00 */
[----:B------:R-:W-:Y:S02]  /*5c70*/  HFMA2 R12, -RZ, RZ, 0, 5.9604644775390625e-08 ;  /* 0x00000001ff0c7431 */ /* 0x000fe400000001ff */
[----:B------:R-:W-:Y:S02]  /*5c80*/  IMAD.MOV.U32 R8, RZ, RZ, 0x70 ;  /* 0x00000070ff087424 */ /* 0x000fe400078e00ff */
[----:B------:R-:W-:Y:S01]  /*5c90*/  IMAD.MOV.U32 R13, RZ, RZ, RZ ;  /* 0x000000ffff0d7224 */ /* 0x000fe200078e00ff */
[----:B------:R-:W3:Y:S01]  /*5ca0*/  LDCU.64 UR6, c[0x4][0x88] ;  /* 0x01001100ff0677ac */ /* 0x000ee20008000a00 */
[----:B------:R-:W4:Y:S01]  /*5cb0*/  LDCU.64 UR4, c[0x4][0x8] ;  /* 0x01000100ff0477ac */ /* 0x000f220008000a00 */
[----:B-1----:R-:W-:Y:S02]  /*5cc0*/  MOV R4, UR8 ;  /* 0x0000000800047c02 */ /* 0x002fe40008000f00 */
[----:B------:R-:W-:Y:S02]  /*5cd0*/  MOV R5, UR9 ;  /* 0x0000000900057c02 */ /* 0x000fe40008000f00 */
[----:B---3--:R-:W-:Y:S01]  /*5ce0*/  MOV R7, UR7 ;  /* 0x0000000700077c02 */ /* 0x008fe20008000f00 */
[----:B------:R-:W-:Y:S01]  /*5cf0*/  IMAD.U32 R6, RZ, RZ, UR6 ;  /* 0x00000006ff067e24 */ /* 0x000fe2000f8e00ff */
[----:B----4-:R-:W-:Y:S01]  /*5d00*/  MOV R11, UR5 ;  /* 0x00000005000b7c02 */ /* 0x010fe20008000f00 */
[----:B------:R-:W-:Y:S02]  /*5d10*/  IMAD.U32 R10, RZ, RZ, UR4 ;  /* 0x00000004ff0a7e24 */ /* 0x000fe4000f8e00ff */
[----:B------:R-:W-:Y:S07]  /*5d20*/  LEPC R20, `(.L_x_92) ;  /* 0x000000001014794e */ /* 0x000fee0000000000 */
[----:B--2---:R-:W-:Y:S05]  /*5d30*/  CALL.ABS.NOINC R2 ;  /* 0x0000000002007343 */ /* 0x004fea0003c00000 */
.L_x_92:
[----:B------:R-:W-:Y:S05]  /*5d40*/  BSYNC.RECONVERGENT B6 ;  /* 0x0000000000067941 */ /* 0x000fea0003800200 */
.L_x_91:
[----:B------:R-:W-:Y:S01]  /*5d50*/  ISETP.NE.U32.AND P4, PT, R62, RZ, PT ;  /* 0x000000ff3e00720c */ /* 0x000fe20003f85070 */
[----:B------:R-:W-:Y:S01]  /*5d60*/  UISETP.NE.AND UP2, UPT, UR50, URZ, UPT ;  /* 0x000000ff3200728c */ /* 0x000fe2000bf45270 */
[----:B------:R-:W-:Y:S01]  /*5d70*/  ISETP.NE.U32.AND P2, PT, RZ, UR38, PT ;  /* 0x00000026ff007c0c */ /* 0x000fe2000bf45070 */
[----:B------:R-:W-:Y:S01]  /*5d80*/  UISETP.NE.U32.AND UP1, UPT, UR46, URZ, UPT ;  /* 0x000000ff2e00728c */ /* 0x000fe2000bf25070 */
[----:B------:R-:W-:Y:S01]  /*5d90*/  ISETP.NE.AND.EX P4, PT, R63, RZ, PT, P4 ;  /* 0x000000ff3f00720c */ /* 0x000fe20003f85340 */
[----:B------:R-:W-:Y:S01]  /*5da0*/  UPLOP3.LUT UP0, UPT, UPT, UPT, UPT, 0x40, 0x4 ;  /* 0x000000000004789c */ /* 0x000fe20003f0e870 */
[----:B------:R-:W-:Y:S01]  /*5db0*/  ISETP.NE.AND.EX P2, PT, RZ, UR39, PT, P2 ;  /* 0x00000027ff007c0c */ /* 0x000fe2000bf45320 */
[----:B------:R-:W-:Y:S01]  /*5dc0*/  UISETP.NE.AND.EX UP1, UPT, UR47, URZ, UPT, UP1 ;  /* 0x000000ff2f00728c */ /* 0x000fe2000bf25310 */
[----:B------:R-:W-:Y:S04]  /*5dd0*/  PLOP3.LUT P1, PT, PT, PT, UP2, 0x80, 0x8 ;  /* 0x000000000008781c */ /* 0x000fe80003f2f028 */
[----:B------:R-:W-:Y:S06]  /*5de0*/  @UP2 UPLOP3.LUT UP0, UPT, UPT, UPT, UP1, 0x80, 0x8 ;  /* 0x000000000008289c */ /* 0x000fec0003f0f010 */
[----:B------:R-:W-:Y:S01]  /*5df0*/  PLOP3.LUT P0, PT, PT, PT, UP0, 0x80, 0x8 ;  /* 0x000000000008781c */ /* 0x000fe20003f0f008 */
[----:B------:R-:W-:Y:S01]  /*5e00*/  @!UPT UIADD3 URZ, UPT, UPT, URZ, URZ, URZ ;  /* 0x000000fffffff290 */ /* 0x000fe2000fffe0ff */
[----:B------:R-:W-:Y:S11]  /*5e10*/  BRA.U !UP1, `(.L_x_94) ;  /* 0x0000000109387547 */ /* 0x000ff6000b800000 */
[----:B------:R-:W-:Y:S01]  /*5e20*/  UISETP.NE.U32.AND UP0, UPT, UR38, URZ, UPT ;  /* 0x000000ff2600728c */ /* 0x000fe2000bf05070 */
[----:B------:R-:W-:Y:S02]  /*5e30*/  HFMA2 R0, -RZ, RZ, 0, 5.9604644775390625e-08 ;  /* 0x00000001ff007431 */ /* 0x000fe400000001ff */
[----:B------:R-:W-:Y:S01]  /*5e40*/  IMAD.MOV.U32 R67, RZ, RZ, 0x1 ;  /* 0x00000001ff437424 */ /* 0x000fe200078e00ff */
[----:B------:R-:W-:Y:S06]  /*5e50*/  UISETP.NE.AND.EX UP0, UPT, UR39, URZ, UPT, UP0 ;  /* 0x000000ff2700728c */ /* 0x000fec000bf05300 */
[----:B------:R-:W-:Y:S05]  /*5e60*/  PLOP3.LUT P3, PT, PT, PT, UP0, 0x80, 0x8 ;  /* 0x000000000008781c */ /* 0x000fea0003f6f008 */
[----:B------:R-:W1:Y:S01]  /*5e70*/  @UP0 LDCU.64 UR6, c[0x0][0x888] ;  /* 0x00011100ff0607ac */ /* 0x000e620008000a00 */
[----:B------:R-:W-:Y:S07]  /*5e80*/  @UP0 UIMAD UR4, UR44, UR46, URZ ;  /* 0x0000002e2c0402a4 */ /* 0x000fee000f8e02ff */
[----:B------:R-:W-:Y:S01]  /*5e90*/  @!P3 PRMT R67, R0, 0x7610, R67 ;  /* 0x000076100043b816 */ /* 0x000fe20000000043 */
[----:B-1----:R-:W-:Y:S03]  /*5ea0*/  @UP0 UIMAD.WIDE UR6, UR4, 0x4, UR6 ;  /* 0x00000004040608a5 */ /* 0x002fe6000f8e0206 */
[----:B------:R-:W1:Y:S03]  /*5eb0*/  @!UP0 LDCU UR4, c[0x0][0x880] ;  /* 0x00011000ff0487ac */ /* 0x000e660008000800 */
[----:B------:R-:W-:Y:S01]  /*5ec0*/  IMAD.U32 R2, RZ, RZ, UR6 ;  /* 0x00000006ff027e24 */ /* 0x000fe2000f8e00ff */
[----:B------:R-:W-:Y:S05]  /*5ed0*/  MOV R3, UR7 ;  /* 0x0000000700037c02 */ /* 0x000fea0008000f00 */
[----:B-----5:R2:W5:Y:S02]  /*5ee0*/  @P3 LDG.E R35, desc[UR48][R2.64] ;  /* 0x0000003002233981 */ /* 0x020564000c1e1900 */
[----:B-12---:R-:W-:Y:S02]  /*5ef0*/  @!P3 IMAD.U32 R35, RZ, RZ, UR4 ;  /* 0x00000004ff23be24 */ /* 0x006fe4000f8e00ff */
.L_x_94:
[----:B------:R-:W-:Y:S05]  /*5f00*/  @!P4 BRA `(.L_x_95) ;  /* 0x000000000020c947 */ /* 0x000fea0003800000 */
[----:B------:R-:W-:Y:S04]  /*5f10*/  ISETP.NE.U32.AND P3, PT, R60, RZ, PT ;  /* 0x000000ff3c00720c */ /* 0x000fe80003f65070 */
[----:B------:R-:W-:Y:S11]  /*5f20*/  ISETP.NE.AND.EX P3, PT, R61, RZ, PT, P3 ;  /* 0x000000ff3d00720c */ /* 0x000ff60003f65330 */
[----:B------:R-:W-:Y:S02]  /*5f30*/  @!UPT UIADD3 URZ, UPT, UPT, URZ, URZ, URZ ;  /* 0x000000fffffff290 */ /* 0x000fe4000fffe0ff */
[----:B------:R-:W1:Y:S01]  /*5f40*/  @P3 LDC.64 R2, c[0x0][0x8a8] ;  /* 0x00022a00ff023b82 */ /* 0x000e620000000a00 */
[----:B------:R-:W-:Y:S04]  /*5f50*/  @P3 IMAD R0, R62, UR44, RZ ;  /* 0x0000002c3e003c24 */ /* 0x000fe8000f8e02ff */
[----:B-1----:R-:W-:Y:S05]  /*5f60*/  @P3 IMAD.WIDE R2, R0, 0x4, R2 ;  /* 0x0000000400023825 */ /* 0x002fea00078e0202 */
[----:B-----5:R1:W5:Y:S02]  /*5f70*/  @P3 LDG.E R32, desc[UR48][R2.64] ;  /* 0x0000003002203981 */ /* 0x020364000c1e1900 */
[----:B-1----:R-:W2:Y:S02]  /*5f80*/  @!P3 LDC R32, c[0x0][0x8a0] ;  /* 0x00022800ff20bb82 */ /* 0x002ea40000000800 */
.L_x_95:
[----:B-----5:R-:W-:Y:S01]  /*5f90*/  FSETP.NEU.AND P3, PT, R35, RZ, PT ;  /* 0x000000ff2300720b */ /* 0x020fe20003f6d000 */
[----:B------:R-:W-:Y:S01]  /*5fa0*/  BSSY B1, `(.L_x_96) ;  /* 0x0000038000017945 */ /* 0x000fe20003800000 */
[----:B------:R-:W-:Y:S01]  /*5fb0*/  SEL R3, RZ, 0xffffffff, P2 ;  /* 0xffffffffff037807 */ /* 0x000fe20001000000 */
[----:B------:R-:W-:Y:S01]  /*5fc0*/  IMAD.MOV.U32 R43, RZ, RZ, 0x1 ;  /* 0x00000001ff2b7424 */ /* 0x000fe200078e00ff */
[----:B------:R-:W-:Y:S01]  /*5fd0*/  @P1 LOP3.LUT P2, RZ, R67, 0xff, RZ, 0xc0, !PT ;  /* 0x000000ff43ff1812 */ /* 0x000fe2000784c0ff */
[----:B------:R-:W-:Y:S01]  /*5fe0*/  IMAD R34, R30, 0x80, R33 ;  /* 0x000000801e227824 */ /* 0x000fe200078e0221 */
[----:B------:R-:W-:Y:S01]  /*5ff0*/  @P1 SEL R2, RZ, 0xffffffff, P3 ;  /* 0xffffffffff021807 */ /* 0x000fe20001800000 */
[----:B------:R-:W-:Y:S01]  /*6000*/  IMAD R85, R80, -0x10, R78 ;  /* 0xfffffff050557824 */ /* 0x000fe200078e024e */
[----:B------:R-:W-:Y:S01]  /*6010*/  LEA R87, R30, UR36, 0x3 ;  /* 0x000000241e577c11 */ /* 0x000fe2000f8e18ff */
[----:B------:R-:W-:Y:S01]  /*6020*/  IMAD.MOV.U32 R88, RZ, RZ, RZ ;  /* 0x000000ffff587224 */ /* 0x000fe200078e00ff */
[----:B------:R-:W-:Y:S02]  /*6030*/  @P0 SEL R2, R3, R2, !P2 ;  /* 0x0000000203020207 */ /* 0x000fe40005000000 */
[----:B------:R-:W-:Y:S02]  /*6040*/  CS2R R46, SRZ ;  /* 0x00000000002e7805 */ /* 0x000fe4000001ff00 */
[----:B------:R-:W-:Y:S02]  /*6050*/  SHF.L.U32 R0, R76, 0x1f, RZ ;  /* 0x0000001f4c007819 */ /* 0x000fe400000006ff */
[----:B------:R-:W-:Y:S02]  /*6060*/  CS2R R44, SRZ ;  /* 0x00000000002c7805 */ /* 0x000fe4000001ff00 */
[----:B------:R-:W-:Y:S02]  /*6070*/  @P1 LOP3.LUT R2, R2, 0x1, RZ, 0xc0, !PT ;  /* 0x0000000102021812 */ /* 0x000fe400078ec0ff */
[----:B------:R-:W-:Y:S02]  /*6080*/  CS2R R50, SRZ ;  /* 0x0000000000327805 */ /* 0x000fe4000001ff00 */
[----:B------:R-:W-:Y:S02]  /*6090*/  PLOP3.LUT P2, PT, PT, PT, UP1, 0x80, 0x8 ;  /* 0x000000000008781c */ /* 0x000fe40003f4f018 */
[----:B------:R-:W-:Y:S02]  /*60a0*/  CS2R R48, SRZ ;  /* 0x0000000000307805 */ /* 0x000fe4000001ff00 */
[----:B------:R-:W-:Y:S02]  /*60b0*/  ISETP.NE.U32.OR P5, PT, R2, 0x1, !P1 ;  /* 0x000000010200780c */ /* 0x000fe40004fa5470 */
[----:B------:R-:W-:Y:S02]  /*60c0*/  CS2R R54, SRZ ;  /* 0x0000000000367805 */ /* 0x000fe4000001ff00 */
[----:B------:R-:W-:Y:S02]  /*60d0*/  LOP3.LUT P4, R83, R67, 0xff, RZ, 0xc0, !PT ;  /* 0x000000ff43537812 */ /* 0x000fe4000788c0ff */
[----:B------:R-:W-:Y:S02]  /*60e0*/  CS2R R52, SRZ ;  /* 0x0000000000347805 */ /* 0x000fe4000001ff00 */
[----:B------:R-:W-:Y:S02]  /*60f0*/  SEL R2, RZ, 0xffffffff, P3 ;  /* 0xffffffffff027807 */ /* 0x000fe40001800000 */
[----:B------:R-:W-:Y:S02]  /*6100*/  CS2R R58, SRZ ;  /* 0x00000000003a7805 */ /* 0x000fe4000001ff00 */
[----:B------:R-:W-:Y:S02]  /*6110*/  P2R R86, PR, RZ, 0x20 ;  /* 0x00000020ff567803 */ /* 0x000fe40000000000 */
[----:B------:R-:W-:Y:S02]  /*6120*/  CS2R R56, SRZ ;  /* 0x0000000000387805 */ /* 0x000fe4000001ff00 */
[----:B------:R-:W-:Y:S02]  /*6130*/  @P2 SEL R2, R3, R2, !P4 ;  /* 0x0000000203022207 */ /* 0x000fe40006000000 */
[----:B------:R-:W-:Y:S02]  /*6140*/  @P5 SHF.L.U32 R4, RZ, 0x1f, RZ ;  /* 0x0000001fff045819 */ /* 0x000fe400000006ff */
[----:B------:R-:W-:Y:S02]  /*6150*/  LOP3.LUT R2, R2, 0x1, RZ, 0xc0, !PT ;  /* 0x0000000102027812 */ /* 0x000fe400078ec0ff */
[----:B------:R-:W1:Y:S02]  /*6160*/  @P5 SYNCS.PHASECHK.TRANS64.TRYWAIT P1, [UR36+0x60], R4 ;  /* 0x00006004ff0055a7 */ /* 0x000e640008021124 */
[----:B------:R-:W-:Y:S04]  /*6170*/  ISETP.NE.U32.AND P2, PT, R2, 0x1, PT ;  /* 0x000000010200780c */ /* 0x000fe80003f45070 */
[----:B------:R-:W-:Y:S01]  /*6180*/  P2R R89, PR, RZ, 0x4 ;  /* 0x00000004ff597803 */ /* 0x000fe20000000000 */
[----:B------:R3:W4:Y:S01]  /*6190*/  SYNCS.PHASECHK.TRANS64.TRYWAIT P0, [R87+URZ+0xd0], R0 ;  /* 0x0000d000570075a7 */ /* 0x00072200080011ff */
[----:B-1----:R-:W-:Y:S01]  /*61a0*/  @P5 SEL R43, RZ, 0x1, !P1 ;  /* 0x00000001ff2b5807 */ /* 0x002fe20004800000 */
[----:B---3--:R-:W-:Y:S06]  /*61b0*/  @!P5 BRA `(.L_x_97) ;  /* 0x000000000058d947 */ /* 0x008fec0003800000 */
[----:B------:R-:W-:Y:S01]  /*61c0*/  IMAD.MOV.U32 R47, RZ, RZ, RZ ;  /* 0x000000ffff2f7224 */ /* 0x000fe200078e00ff */
[----:B------:R-:W-:Y:S01]  /*61d0*/  ISETP.NE.AND P1, PT, R43, RZ, PT ;  /* 0x000000ff2b00720c */ /* 0x000fe20003f25270 */
[----:B------:R-:W-:Y:S01]  /*61e0*/  BSSY B0, `(.L_x_98) ;  /* 0x000000c000007945 */ /* 0x000fe20003800000 */
[----:B------:R-:W-:Y:S02]  /*61f0*/  CS2R R58, SRZ ;  /* 0x00000000003a7805 */ /* 0x000fe4000001ff00 */
[----:B------:R-:W-:Y:S02]  /*6200*/  CS2R R56, SRZ ;  /* 0x0000000000387805 */ /* 0x000fe4000001ff00 */
[----:B------:R-:W-:Y:S02]  /*6210*/  CS2R R54, SRZ ;  /* 0x0000000000367805 */ /* 0x000fe4000001ff00 */
[----:B------:R-:W-:Y:S02]  /*6220*/  CS2R R52, SRZ ;  /* 0x0000000000347805 */ /* 0x000fe4000001ff00 */
[----:B------:R-:W-:Y:S02]  /*6230*/  CS2R R50, SRZ ;  /* 0x0000000000327805 */ /* 0x000fe4000001ff00 */
[----:B------:R-:W-:Y:S02]  /*6240*/  CS2R R48, SRZ ;  /* 0x0000000000307805 */ /* 0x000fe4000001ff00 */
[----:B------:R-:W-:Y:S01]  /*6250*/  CS2R R44, SRZ ;  /* 0x00000000002c7805 */ /* 0x000fe2000001ff00 */
[----:B------:R-:W-:Y:S06]  /*6260*/  @P1 BRA `(.L_x_99) ;  /* 0x00000000000c1947 */ /* 0x000fec0003800000 */
[----:B------:R-:W-:Y:S04]  /*6270*/  SHF.L.U32 R3, RZ, 0x1f, RZ ;  /* 0x0000001fff037819 */ /* 0x000fe800000006ff */
[----:B------:R-:W1:Y:S02]  /*6280*/  SYNCS.PHASECHK.TRANS64.TRYWAIT P1, [UR36+0x60], R3 ;  /* 0x00006003ff0075a7 */ /* 0x000e640008021124 */
[----:B-1----:R-:W-:Y:S05]  /*6290*/  @!P1 BRA `(.L_x_100) ;  /* 0x0000005800a09947 */ /* 0x002fea0003800000 */
.L_x_99:
[----:B------:R-:W-:Y:S05]  /*62a0*/  BSYNC B0 ;  /* 0x0000000000007941 */ /* 0x000fea0003800000 */
.L_x_98:
[----:B------:R-:W-:Y:S01]  /*62b0*/  ISETP.NE.AND P1, PT, R89, RZ, PT ;  /* 0x000000ff5900720c */ /* 0x000fe20003f25270 */
[----:B------:R-:W-:Y:S11]  /*62c0*/  HFMA2 R88, -RZ, RZ, 0, 5.9604644775390625e-08 ;  /* 0x00000001ff587431 */ /* 0x000ff600000001ff */
[----:B------:R-:W-:Y:S01]  /*62d0*/  @!UPT UIADD3 URZ, UPT, UPT, URZ, URZ, URZ ;  /* 0x000000fffffff290 */ /* 0x000fe2000fffe0ff */
[----:B------:R3:W1:Y:S04]  /*62e0*/  @P1 LDS.128 R56, [R79] ;  /* 0x000000004f381984 */ /* 0x0006680000000c00 */
[----:B------:R3:W1:Y:S04]  /*62f0*/  @P1 LDS.128 R52, [R78+0x10] ;  /* 0x000010004e341984 */ /* 0x0006680000000c00 */
[----:B------:R3:W1:Y:S04]  /*6300*/  @P1 LDS.128 R48, [R77+0x20] ;  /* 0x000020004d301984 */ /* 0x0006680000000c00 */
[----:B------:R3:W1:Y:S02]  /*6310*/  @P1 LDS.128 R44, [R85+0x30] ;  /* 0x00003000552c1984 */ /* 0x0006640000000c00 */
.L_x_97:
[----:B------:R-:W-:Y:S05]  /*6320*/  BSYNC B1 ;  /* 0x0000000000017941 */ /* 0x000fea0003800000 */
.L_x_96:
[----:B-1----:R-:W-:Y:S04]  /*6330*/  SHF.R.U32.HI R3, RZ, 0x15, R34 ;  /* 0x00000015ff037819 */ /* 0x002fe80000011622 */
[----:B------:R-:W-:Y:S01]  /*6340*/  LOP3.LUT P1, RZ, R3, 0x3, R72, 0x48, !PT ;  /* 0x0000000303ff7812 */ /* 0x000fe20007824848 */
[----:B------:R-:W-:Y:S01]  /*6350*/  @!UPT UIADD3 URZ, UPT, UPT, URZ, URZ, URZ ;  /* 0x000000fffffff290 */ /* 0x000fe2000fffe0ff */
[----:B----4-:R-:W-:Y:S11]  /*6360*/  @P0 BRA `(.L_x_101) ;  /* 0x0000000000080947 */ /* 0x010ff60003800000 */
[----:B------:R-:W1:Y:S02]  /*6370*/  SYNCS.PHASECHK.TRANS64.TRYWAIT P0, [R87+URZ+0xd0], R0 ;  /* 0x0000d000570075a7 */ /* 0x000e6400080011ff */
[----:B-1----:R-:W-:Y:S05]  /*6380*/  @!P0 BRA `(.L_x_102) ;  /* 0x00000058007c8947 */ /* 0x002fea0003800000 */
.L_x_101:
[----:B------:R-:W-:Y:S05]  /*6390*/  @!P1 BRA `(.L_x_103) ;  /* 0x0000000000409947 */ /* 0x000fea0003800000 */
[----:B------:R-:W4:Y:S01]  /*63a0*/  LDCU.64 UR8, c[0x4][0x70] ;  /* 0x01000e00ff0877ac */ /* 0x000f220008000a00 */
[----:B------:R-:W-:Y:S01]  /*63b0*/  MOV R3, 0x0 ;  /* 0x0000000000037802 */ /* 0x000fe20000000f00 */
[----:B------:R-:W-:Y:S02]  /*63c0*/  HFMA2 R12, -RZ, RZ, 0, 5.9604644775390625e-08 ;  /* 0x00000001ff0c7431 */ /* 0x000fe400000001ff */
[----:B------:R-:W-:Y:S02]  /*63d0*/  IMAD.MOV.U32 R8, RZ, RZ, 0x192 ;  /* 0x00000192ff087424 */ /* 0x000fe400078e00ff */
[----:B------:R-:W-:Y:S01]  /*63e0*/  IMAD.MOV.U32 R13, RZ, RZ, RZ ;  /* 0x000000ffff0d7224 */ /* 0x000fe200078e00ff */
[----:B------:R-:W5:Y:S01]  /*63f0*/  LDCU.64 UR6, c[0x4][0x78] ;  /* 0x01000f00ff0677ac */ /* 0x000f620008000a00 */
[----:B------:R-:W1:Y:S01]  /*6400*/  LDC.64 R2, c[0x4][R3] ;  /* 0x0100000003027b82 */ /* 0x000e620000000a00 */
[----:B------:R-:W2:Y:S01]  /*6410*/  LDCU.64 UR4, c[0x4][0x10] ;  /* 0x01000200ff0477ac */ /* 0x000ea20008000a00 */
[----:B----4-:R-:W-:Y:S01]  /*6420*/  MOV R5, UR9 ;  /* 0x0000000900057c02 */ /* 0x010fe20008000f00 */
[----:B------:R-:W-:Y:S01]  /*6430*/  IMAD.U32 R4, RZ, RZ, UR8 ;  /* 0x00000008ff047e24 */ /* 0x000fe2000f8e00ff */
[----:B-----5:R-:W-:Y:S01]  /*6440*/  MOV R7, UR7 ;  /* 0x0000000700077c02 */ /* 0x020fe20008000f00 */
[----:B------:R-:W-:Y:S01]  /*6450*/  IMAD.U32 R6, RZ, RZ, UR6 ;  /* 0x00000006ff067e24 */ /* 0x000fe2000f8e00ff */
[----:B--2---:R-:W-:Y:S01]  /*6460*/  MOV R11, UR5 ;  /* 0x00000005000b7c02 */ /* 0x004fe20008000f00 */
[----:B------:R-:W-:Y:S02]  /*6470*/  IMAD.U32 R10, RZ, RZ, UR4 ;  /* 0x00000004ff0a7e24 */ /* 0x000fe4000f8e00ff */
[----:B------:R-:W-:Y:S07]  /*6480*/  LEPC R20, `(.L_x_103) ;  /* 0x000000001014794e */ /* 0x000fee0000000000 */
[----:B-1-3--:R-:W-:Y:S05]  /*6490*/  CALL.ABS.NOINC R2 ;  /* 0x0000000002007343 */ /* 0x00afea0003c00000 */
.L_x_103:
[----:B------:R-:W-:Y:S01]  /*64a0*/  LOP3.LUT R20, R56, 0xffffe000, RZ, 0xc0, !PT ;  /* 0xffffe00038147812 */ /* 0x000fe200078ec0ff */
[----:B------:R-:W-:Y:S05]  /*64b0*/  WARPSYNC.ALL ;  /* 0x0000000000007948 */ /* 0x000fea0003800000 */
[----:B------:R-:W-:Y:S01]  /*64c0*/  R2UR UR4, R34 ;  /* 0x00000000220472ca */ /* 0x000fe200000e0000 */
[----:B------:R-:W-:Y:S01]  /*64d0*/  BSSY.RECONVERGENT B0, `(.L_x_104) ;  /* 0x0000058000007945 */ /* 0x000fe20003800200 */
[----:B------:R-:W-:Y:S02]  /*64e0*/  LOP3.LUT R21, R57, 0xffffe000, RZ, 0xc0, !PT ;  /* 0xffffe00039157812 */ /* 0x000fe400078ec0ff */
[----:B------:R-:W-:Y:S02]  /*64f0*/  LOP3.LUT R40, R58, 0xffffe000, RZ, 0xc0, !PT ;  /* 0xffffe0003a287812 */ /* 0x000fe400078ec0ff */
[----:B------:R-:W-:Y:S02]  /*6500*/  LOP3.LUT R41, R52, 0xffffe000, RZ, 0xc0, !PT ;  /* 0xffffe00034297812 */ /* 0x000fe400078ec0ff */
[----:B------:R-:W-:Y:S05]  /*6510*/  ISETP.NE.AND P0, PT, R81, RZ, PT ;  /* 0x000000ff5100720c */ /* 0x000fea0003f05270 */
[----:B------:R-:W1:Y:S02]  /*6520*/  LDTM.x16 R4, tmem[UR4] ;  /* 0x00000004000479ee */ /* 0x000e640008240000 */
[C---:B-12---:R-:W-:Y:S01]  /*6530*/  FMUL R0, R32.reuse, R4 ;  /* 0x0000000420007220 */ /* 0x046fe20000400000 */
[C---:B------:R-:W-:Y:S01]  /*6540*/  FMUL R2, R32.reuse, R5 ;  /* 0x0000000520027220 */ /* 0x040fe20000400000 */
[C---:B------:R-:W-:Y:S01]  /*6550*/  FMUL R3, R32.reuse, R6 ;  /* 0x0000000620037220 */ /* 0x040fe20000400000 */
[----:B------:R-:W-:Y:S01]  /*6560*/  FMUL R7, R32, R7 ;  /* 0x0000000720077220 */ /* 0x000fe20000400000 */
[----:B------:R-:W-:Y:S01]  /*6570*/  FFMA R36, R35, R20, R0 ;  /* 0x0000001423247223 */ /* 0x000fe20000000000 */
[----:B------:R-:W-:Y:S01]  /*6580*/  LOP3.LUT R20, R59, 0xffffe000, RZ, 0xc0, !PT ;  /* 0xffffe0003b147812 */ /* 0x000fe200078ec0ff */
[C---:B------:R-:W-:Y:S01]  /*6590*/  FFMA R37, R35.reuse, R21, R2 ;  /* 0x0000001523257223 */ /* 0x040fe20000000002 */
[----:B------:R-:W-:Y:S01]  /*65a0*/  LOP3.LUT R21, R54, 0xffffe000, RZ, 0xc0, !PT ;  /* 0xffffe00036157812 */ /* 0x000fe200078ec0ff */
[----:B------:R-:W-:Y:S01]  /*65b0*/  FFMA R38, R35, R40, R3 ;  /* 0x0000002823267223 */ /* 0x000fe20000000003 */
[----:B------:R-:W-:Y:S01]  /*65c0*/  LOP3.LUT R40, R53, 0xffffe000, RZ, 0xc0, !PT ;  /* 0xffffe00035287812 */ /* 0x000fe200078ec0ff */
[----:B------:R-:W-:Y:S01]  /*65d0*/  FFMA R39, R35, R20, R7 ;  /* 0x0000001423277223 */ /* 0x000fe20000000007 */
[----:B------:R-:W-:Y:S01]  /*65e0*/  LOP3.LUT R20, R55, 0xffffe000, RZ, 0xc0, !PT ;  /* 0xffffe00037147812 */ /* 0x000fe200078ec0ff */
[C---:B------:R-:W-:Y:S01]  /*65f0*/  FMUL R4, R32.reuse, R8 ;  /* 0x0000000820047220 */ /* 0x040fe20000400000 */
[----:B------:R-:W-:Y:S01]  /*6600*/  F2FP.TF32.F32.PACK_B R36, R36 ;  /* 0x00000024ff24723e */ /* 0x000fe200024050ff */
[C---:B------:R-:W-:Y:S01]  /*6610*/  FMUL R5, R32.reuse, R9 ;  /* 0x0000000920057220 */ /* 0x040fe20000400000 */
[----:B------:R-:W-:Y:S01]  /*6620*/  F2FP.TF32.F32.PACK_B R37, R37 ;  /* 0x00000025ff25723e */ /* 0x000fe200024050ff */
[C---:B------:R-:W-:Y:S01]  /*6630*/  FMUL R6, R32.reuse, R10 ;  /* 0x0000000a20067220 */ /* 0x040fe20000400000 */
[----:B------:R-:W-:Y:S01]  /*6640*/  FMUL R11, R32, R11 ;  /* 0x0000000b200b7220 */ /* 0x000fe20000400000 */
[----:B------:R-:W-:Y:S01]  /*6650*/  F2FP.TF32.F32.PACK_B R38, R38 ;  /* 0x00000026ff26723e */ /* 0x000fe200024050ff */
[C---:B------:R-:W-:Y:S01]  /*6660*/  FFMA R4, R35.reuse, R41, R4 ;  /* 0x0000002923047223 */ /* 0x040fe20000000004 */
[----:B------:R-:W-:Y:S01]  /*6670*/  F2FP.TF32.F32.PACK_B R39, R39 ;  /* 0x00000027ff27723e */ /* 0x000fe200024050ff */
[C---:B------:R-:W-:Y:S01]  /*6680*/  FFMA R5, R35.reuse, R40, R5 ;  /* 0x0000002823057223 */ /* 0x040fe20000000005 */
[C---:B------:R-:W-:Y:S01]  /*6690*/  FFMA R6, R35.reuse, R21, R6 ;  /* 0x0000001523067223 */ /* 0x040fe20000000006 */
[----:B------:R-:W-:Y:S01]  /*66a0*/  FFMA R7, R35, R20, R11 ;  /* 0x0000001423077223 */ /* 0x000fe2000000000b */
[----:B------:R-:W-:Y:S01]  /*66b0*/  LOP3.LUT R41, R48, 0xffffe000, RZ, 0xc0, !PT ;  /* 0xffffe00030297812 */ /* 0x000fe200078ec0ff */
[----:B------:R1:W-:Y:S01]  /*66c0*/  STS.128 [R79], R36 ;  /* 0x000000244f007388 */ /* 0x0003e20000000c00 */
[----:B------:R-:W-:Y:S01]  /*66d0*/  LOP3.LUT R40, R49, 0xffffe000, RZ, 0xc0, !PT ;  /* 0xffffe00031287812 */ /* 0x000fe200078ec0ff */
[C---:B------:R-:W-:Y:S01]  /*66e0*/  FMUL R8, R32.reuse, R12 ;  /* 0x0000000c20087220 */ /* 0x040fe20000400000 */
[----:B------:R-:W-:Y:S01]  /*66f0*/  FMUL R9, R32, R13 ;  /* 0x0000000d20097220 */ /* 0x000fe20000400000 */
[----:B------:R-:W-:Y:S01]  /*6700*/  LOP3.LUT R21, R50, 0xffffe000, RZ, 0xc0, !PT ;  /* 0xffffe00032157812 */ /* 0x000fe200078ec0ff */
[C---:B------:R-:W-:Y:S01]  /*6710*/  FMUL R10, R32.reuse, R14 ;  /* 0x0000000e200a7220 */ /* 0x040fe20000400000 */
[----:B------:R-:W-:Y:S01]  /*6720*/  LOP3.LUT R20, R51, 0xffffe000, RZ, 0xc0, !PT ;  /* 0xffffe00033147812 */ /* 0x000fe200078ec0ff */
[----:B------:R-:W-:Y:S01]  /*6730*/  FMUL R15, R32, R15 ;  /* 0x0000000f200f7220 */ /* 0x000fe20000400000 */
[----:B------:R-:W-:Y:S01]  /*6740*/  F2FP.TF32.F32.PACK_B R4, R4 ;  /* 0x00000004ff04723e */ /* 0x000fe200024050ff */
[C---:B------:R-:W-:Y:S01]  /*6750*/  FFMA R8, R35.reuse, R41, R8 ;  /* 0x0000002923087223 */ /* 0x040fe20000000008 */
[----:B------:R-:W-:Y:S01]  /*6760*/  F2FP.TF32.F32.PACK_B R5, R5 ;  /* 0x00000005ff05723e */ /* 0x000fe200024050ff */
[C---:B------:R-:W-:Y:S01]  /*6770*/  FFMA R9, R35.reuse, R40, R9 ;  /* 0x0000002823097223 */ /* 0x040fe20000000009 */
[----:B------:R-:W-:Y:S01]  /*6780*/  F2FP.TF32.F32.PACK_B R6, R6 ;  /* 0x00000006ff06723e */ /* 0x000fe200024050ff */
[C---:B------:R-:W-:Y:S01]  /*6790*/  FFMA R10, R35.reuse, R21, R10 ;  /* 0x00000015230a7223 */ /* 0x040fe2000000000a */
[----:B------:R-:W-:Y:S01]  /*67a0*/  F2FP.TF32.F32.PACK_B R7, R7 ;  /* 0x00000007ff07723e */ /* 0x000fe200024050ff */
[----:B------:R-:W-:Y:S01]  /*67b0*/  FFMA R11, R35, R20, R15 ;  /* 0x00000014230b7223 */ /* 0x000fe2000000000f */
[----:B------:R-:W-:Y:S01]  /*67c0*/  LOP3.LUT R41, R44, 0xffffe000, RZ, 0xc0, !PT ;  /* 0xffffe0002c297812 */ /* 0x000fe200078ec0ff */
[C---:B------:R-:W-:Y:S01]  /*67d0*/  FMUL R12, R32.reuse, R16 ;  /* 0x00000010200c7220 */ /* 0x040fe20000400000 */
[----:B------:R-:W-:Y:S01]  /*67e0*/  LOP3.LUT R40, R45, 0xffffe000, RZ, 0xc0, !PT ;  /* 0xffffe0002d287812 */ /* 0x000fe200078ec0ff */
[----:B------:R1:W-:Y:S01]  /*67f0*/  STS.128 [R78+0x10], R4 ;  /* 0x000010044e007388 */ /* 0x0003e20000000c00 */
        /* <DEDUP_REMOVED lines=13> */
[----:B------:R-:W-:Y:S02]  /*68d0*/  F2FP.TF32.F32.PACK_B R12, R12 ;  /* 0x0000000cff0c723e */ /* 0x000fe400024050ff */
[----:B------:R-:W-:Y:S01]  /*68e0*/  F2FP.TF32.F32.PACK_B R13, R13 ;  /* 0x0000000dff0d723e */ /* 0x000fe200024050ff */
[----:B------:R1:W-:Y:S01]  /*68f0*/  STS.128 [R77+0x20], R8 ;  /* 0x000020084d007388 */ /* 0x0003e20000000c00 */
[----:B------:R-:W-:Y:S02]  /*6900*/  F2FP.TF32.F32.PACK_B R14, R14 ;  /* 0x0000000eff0e723e */ /* 0x000fe400024050ff */
[----:B------:R-:W-:Y:S05]  /*6910*/  F2FP.TF32.F32.PACK_B R15, R15 ;  /* 0x0000000fff0f723e */ /* 0x000fea00024050ff */
[----:B------:R1:W-:Y:S01]  /*6920*/  STS.128 [R85+0x30], R12 ;  /* 0x0000300c55007388 */ /* 0x0003e20000000c00 */
[----:B------:R-:W-:Y:S01]  /*6930*/  @!PT LDS RZ, [RZ] ;  /* 0x00000000fffff984 */ /* 0x000fe20000000800 */
[----:B------:R-:W-:Y:S01]  /*6940*/  @!PT LDS RZ, [RZ] ;  /* 0x00000000fffff984 */ /* 0x000fe20000000800 */
[----:B------:R-:W-:Y:S01]  /*6950*/  @!PT LDS RZ, [RZ] ;  /* 0x00000000fffff984 */ /* 0x000fe20000000800 */
[----:B------:R-:W-:Y:S01]  /*6960*/  @!PT LDS RZ, [RZ] ;  /* 0x00000000fffff984 */ /* 0x000fe20000000800 */
[----:B------:R2:W-:Y:S07]  /*6970*/  MEMBAR.ALL.CTA ;  /* 0x0000000000007992 */ /* 0x0005ee0000008000 */
[----:B--2---:R-:W2:Y:S02]  /*6980*/  FENCE.VIEW.ASYNC.S ;  /* 0x00000000000073c6 */ /* 0x004ea40000000000 */
[----:B--2---:R-:W-:Y:S06]  /*6990*/  BAR.SYNC.DEFER_BLOCKING 0x1, 0x80 ;  /* 0x0042000000007b1d */ /* 0x004fec0000010000 */
[----:B------:R-:W-:Y:S05]  /*69a0*/  @P0 BRA `(.L_x_105) ;  /* 0x0000000000280947 */ /* 0x000fea0003800000 */
[----:B------:R-:W-:Y:S02]  /*69b0*/  UIADD3 UR4, UPT, UPT, UR36, 0x200, URZ ;  /* 0x0000020024047890 */ /* 0x000fe4000fffe0ff */
[----:B------:R-:W-:Y:S01]  /*69c0*/  UIADD3 UR6, UP0, UPT, UR52, 0x680, URZ ;  /* 0x0000068034067890 */ /* 0x000fe2000ff1e0ff */
[----:B------:R-:W-:Y:S03]  /*69d0*/  UMOV UR43, UR44 ;  /* 0x0000002c002b7c82 */ /* 0x000fe60008000000 */
[----:B------:R-:W-:Y:S01]  /*69e0*/  MOV R73, UR4 ;  /* 0x0000000400497c02 */ /* 0x000fe20008000f00 */
[----:B------:R-:W-:Y:S03]  /*69f0*/  UIADD3.X UR7, UPT, UPT, URZ, UR53, URZ, UP0, !UPT ;  /* 0x00000035ff077290 */ /* 0x000fe600087fe4ff */
[----:B------:R-:W-:Y:S11]  /*6a00*/  R2UR UR40, R73 ;  /* 0x00000000492872ca */ /* 0x000ff600000e0000 */
[----:B------:R-:W-:Y:S02]  /*6a10*/  @!UPT UIADD3 URZ, UPT, UPT, URZ, URZ, URZ ;  /* 0x000000fffffff290 */ /* 0x000fe4000fffe0ff */
[----:B------:R2:W-:Y:S01]  /*6a20*/  UTMASTG.3D [UR40], [UR6] ;  /* 0x00000028060073b5 */ /* 0x0005e20008010000 */
[----:B------:R0:W-:Y:S01]  /*6a30*/  UTMACMDFLUSH ;  /* 0x00000000000079b7 */ /* 0x0001e20000000000 */
[----:B--2---:R-:W-:Y:S04]  /*6a40*/  DEPBAR.LE SB0, 0x1 ;  /* 0x000080400000791a */ /* 0x004fe80000000000 */
.L_x_105:
[----:B------:R-:W-:Y:S05]  /*6a50*/  BSYNC.RECONVERGENT B0 ;  /* 0x0000000000007941 */ /* 0x000fea0003800200 */
.L_x_104:
[----:B------:R-:W-:Y:S01]  /*6a60*/  BAR.SYNC.DEFER_BLOCKING 0x1, 0x80 ;  /* 0x0042000000007b1d */ /* 0x000fe20000010000 */
[----:B------:R-:W-:Y:S01]  /*6a70*/  ISETP.NE.AND P1, PT, R86, RZ, PT ;  /* 0x000000ff5600720c */ /* 0x000fe20003f25270 */
[----:B------:R-:W-:Y:S01]  /*6a80*/  UISETP.NE.AND UP0, UPT, UR45, URZ, UPT ;  /* 0x000000ff2d00728c */ /* 0x000fe2000bf05270 */
[----:B------:R-:W-:Y:S11]  /*6a90*/  LEA R3, R88, UR36, 0x3 ;  /* 0x0000002458037c11 */ /* 0x000ff6000f8e18ff */
[----:B------:R-:W-:Y:S01]  /*6aa0*/  @P1 SHF.L.U32 R2, RZ, 0x1f, RZ ;  /* 0x0000001fff021819 */ /* 0x000fe200000006ff */
[----:B------:R-:W-:Y:S06]  /*6ab0*/  BRA.U !UP0, `(.L_x_106) ;  /* 0x0000000108247547 */ /* 0x000fec000b800000 */
[----:B-1----:R-:W-:Y:S01]  /*6ac0*/  IMAD.U32 R5, RZ, RZ, UR51 ;  /* 0x00000033ff057e24 */ /* 0x002fe2000f8e00ff */
[----:B------:R-:W-:Y:S01]  /*6ad0*/  MOV R0, UR37 ;  /* 0x0000002500007c02 */ /* 0x000fe20008000f00 */
[----:B------:R-:W-:Y:S03]  /*6ae0*/  UIADD3 UR51, UPT, UPT, UR51, 0x1, URZ ;  /* 0x0000000133337890 */ /* 0x000fe6000fffe0ff */
[----:B------:R-:W-:Y:S01]  /*6af0*/  @P1 LEA R5, R5, UR36, 0x3 ;  /* 0x0000002405051c11 */ /* 0x000fe2000f8e18ff */
[----:B------:R-:W-:Y:S04]  /*6b00*/  UISETP.NE.AND UP0, UPT, UR51, 0x4, UPT ;  /* 0x000000043300788c */ /* 0x000fe8000bf05270 */
[----:B------:R-:W-:Y:S01]  /*6b10*/  @P1 VIADD R5, R5, 0x80 ;  /* 0x0000008005051836 */ /* 0x000fe20000000000 */
[----:B------:R-:W-:Y:S04]  /*6b20*/  USEL UR51, UR51, URZ, UP0 ;  /* 0x000000ff33337287 */ /* 0x000fe80008000000 */
[----:B------:R-:W-:Y:S04]  /*6b30*/  @P1 PRMT R0, R0, 0x654, R5 ;  /* 0x0000065400001816 */ /* 0x000fe80000000005 */
[----:B------:R2:W-:Y:S04]  /*6b40*/  @P1 SYNCS.ARRIVE.TRANS64.RED.A1T0 RZ, [R0+URZ], RZ ;  /* 0x000000ff00ff19a7 */ /* 0x0005e800081004ff */
.L_x_106:
[----:B------:R-:W4:Y:S01]  /*6b50*/  @P1 SYNCS.PHASECHK.TRANS64.TRYWAIT P0, [R3+URZ+0x60], R2 ;  /* 0x00006002030015a7 */ /* 0x000f2200080011ff */
[----:B------:R-:W-:Y:S01]  /*6b60*/  BSSY B1, `(.L_x_107) ;  /* 0x0000016000017945 */ /* 0x000fe20003800000 */
[----:B----4-:R-:W-:Y:S03]  /*6b70*/  @P1 SEL R43, RZ, 0x1, !P0 ;  /* 0x00000001ff2b1807 */ /* 0x010fe60004000000 */
[----:B------:R-:W-:Y:S05]  /*6b80*/  @!P1 BRA `(.L_x_108) ;  /* 0x00000000004c9947 */ /* 0x000fea0003800000 */
[----:B------:R-:W-:Y:S01]  /*6b90*/  ISETP.NE.AND P0, PT, R43, RZ, PT ;  /* 0x000000ff2b00720c */ /* 0x000fe20003f05270 */
[----:B------:R-:W-:Y:S01]  /*6ba0*/  BSSY B0, `(.L_x_109) ;  /* 0x000000b000007945 */ /* 0x000fe20003800000 */
[----:B------:R-:W-:Y:S11]  /*6bb0*/  ISETP.NE.AND P1, PT, R89, RZ, PT ;  /* 0x000000ff5900720c */ /* 0x000ff60003f25270 */
[----:B------:R-:W-:Y:S02]  /*6bc0*/  @!UPT UIADD3 URZ, UPT, UPT, URZ, URZ, URZ ;  /* 0x000000fffffff290 */ /* 0x000fe4000fffe0ff */
[C---:B-1----:R-:W-:Y:S01]  /*6bd0*/  @P1 IMAD R6, R88.reuse, 0x2000, R79 ;  /* 0x0000200058061824 */ /* 0x042fe200078e024f */
[C---:B------:R-:W-:Y:S01]  /*6be0*/  @P1 LEA R4, R88.reuse, R77, 0xd ;  /* 0x0000004d58041211 */ /* 0x040fe200078e68ff */
[C---:B------:R-:W-:Y:S02]  /*6bf0*/  @P1 IMAD R5, R88.reuse, 0x2000, R78 ;  /* 0x0000200058051824 */ /* 0x040fe400078e024e */
[----:B------:R-:W-:Y:S01]  /*6c00*/  @P1 IMAD R2, R88, 0x2000, R85 ;  /* 0x0000200058021824 */ /* 0x000fe200078e0255 */
[----:B------:R-:W-:Y:S06]  /*6c10*/  @P0 BRA `(.L_x_110) ;  /* 0x00000000000c0947 */ /* 0x000fec0003800000 */
[----:B--2---:R-:W-:Y:S04]  /*6c20*/  SHF.L.U32 R0, RZ, 0x1f, RZ ;  /* 0x0000001fff007819 */ /* 0x004fe800000006ff */
[----:B------:R-:W1:Y:S02]  /*6c30*/  SYNCS.PHASECHK.TRANS64.TRYWAIT P0, [R3+URZ+0x60], R0 ;  /* 0x00006000030075a7 */ /* 0x000e6400080011ff */
[----:B-1----:R-:W-:Y:S05]  /*6c40*/  @!P0 BRA `(.L_x_111) ;  /* 0x0000005000608947 */ /* 0x002fea0003800000 */
.L_x_110:
[----:B------:R-:W-:Y:S05]  /*6c50*/  BSYNC B0 ;  /* 0x0000000000007941 */ /* 0x000fea0003800000 */
.L_x_109:
[----:B------:R-:W-:Y:S02]  /*6c60*/  ISETP.NE.AND P0, PT, R89, RZ, PT ;  /* 0x000000ff5900720c */ /* 0x000fe40003f05270 */
[----:B------:R-:W-:Y:S11]  /*6c70*/  IADD3 R88, PT, PT, R88, 0x1, RZ ;  /* 0x0000000158587810 */ /* 0x000ff60007ffe0ff */
[----:B------:R4:W1:Y:S04]  /*6c80*/  @P0 LDS.128 R56, [R6] ;  /* 0x0000000006380984 */ /* 0x0008680000000c00 */
[----:B------:R4:W1:Y:S04]  /*6c90*/  @P0 LDS.128 R52, [R5+0x10] ;  /* 0x0000100005340984 */ /* 0x0008680000000c00 */
[----:B------:R4:W1:Y:S04]  /*6ca0*/  @P0 LDS.128 R48, [R4+0x20] ;  /* 0x0000200004300984 */ /* 0x0008680000000c00 */
[----:B------:R4:W1:Y:S02]  /*6cb0*/  @P0 LDS.128 R44, [R2+0x30] ;  /* 0x00003000022c0984 */ /* 0x0008640000000c00 */
.L_x_108:
[----:B------:R-:W-:Y:S05]  /*6cc0*/  BSYNC B1 ;  /* 0x0000000000017941 */ /* 0x000fea0003800000 */
.L_x_107:
[----:B-1----:R-:W-:Y:S05]  /*6cd0*/  VIADD R3, R34, 0x10 ;  /* 0x0000001022037836 */ /* 0x002fea0000000000 */
[----:B------:R-:W-:Y:S04]  /*6ce0*/  SHF.R.U32.HI R3, RZ, 0x15, R3 ;  /* 0x00000015ff037819 */ /* 0x000fe80000011603 */
[----:B------:R-:W-:Y:S11]  /*6cf0*/  LOP3.LUT P0, RZ, R3, 0x3, R72, 0x48, !PT ;  /* 0x0000000303ff7812 */ /* 0x000ff60007804848 */
[----:B------:R-:W-:Y:S02]  /*6d00*/  @!UPT UIADD3 URZ, UPT, UPT, URZ, URZ, URZ ;  /* 0x000000fffffff290 */ /* 0x000fe4000fffe0ff */
[----:B------:R-:W-:Y:S05]  /*6d10*/  @!P0 BRA `(.L_x_112) ;  /* 0x0000000000408947 */ /* 0x000fea0003800000 */
[----:B------:R-:W1:Y:S01]  /*6d20*/  LDCU.64 UR8, c[0x4][0x70] ;  /* 0x01000e00ff0877ac */ /* 0x000e620008000a00 */
[----:B------:R-:W-:Y:S01]  /*6d30*/  MOV R3, 0x0 ;  /* 0x0000000000037802 */ /* 0x000fe20000000f00 */
[----:B------:R-:W-:Y:S02]  /*6d40*/  HFMA2 R12, -RZ, RZ, 0, 5.9604644775390625e-08 ;  /* 0x00000001ff0c7431 */ /* 0x000fe400000001ff */
[----:B------:R-:W-:Y:S02]  /*6d50*/  IMAD.MOV.U32 R8, RZ, RZ, 0x192 ;  /* 0x00000192ff087424 */ /* 0x000fe400078e00ff */
[----:B------:R-:W-:Y:S01]  /*6d60*/  IMAD.MOV.U32 R13, RZ, RZ, RZ ;  /* 0x000000ffff0d7224 */ /* 0x000fe200078e00ff */
[----:B------:R-:W5:Y:S01]  /*6d70*/  LDCU.64 UR6, c[0x4][0x78] ;  /* 0x01000f00ff0677ac */ /* 0x000f620008000a00 */
[----:B----4-:R-:W4:Y:S01]  /*6d80*/  LDC.64 R2, c[0x4][R3] ;  /* 0x0100000003027b82 */ /* 0x010f220000000a00 */
[----:B------:R-:W2:Y:S01]  /*6d90*/  LDCU.64 UR4, c[0x4][0x10] ;  /* 0x01000200ff0477ac */ /* 0x000ea20008000a00 */
[----:B-1----:R-:W-:Y:S01]  /*6da0*/  MOV R5, UR9 ;  /* 0x0000000900057c02 */ /* 0x002fe20008000f00 */
[----:B------:R-:W-:Y:S01]  /*6db0*/  IMAD.U32 R4, RZ, RZ, UR8 ;  /* 0x00000008ff047e24 */ /* 0x000fe2000f8e00ff */
[----:B-----5:R-:W-:Y:S01]  /*6dc0*/  MOV R7, UR7 ;  /* 0x0000000700077c02 */ /* 0x020fe20008000f00 */
[----:B------:R-:W-:Y:S01]  /*6dd0*/  IMAD.U32 R6, RZ, RZ, UR6 ;  /* 0x00000006ff067e24 */ /* 0x000fe2000f8e00ff */
[----:B--2---:R-:W-:Y:S01]  /*6de0*/  MOV R11, UR5 ;  /* 0x00000005000b7c02 */ /* 0x004fe20008000f00 */
[----:B------:R-:W-:Y:S02]  /*6df0*/  IMAD.U32 R10, RZ, RZ, UR4 ;  /* 0x00000004ff0a7e24 */ /* 0x000fe4000f8e00ff */
[----:B------:R-:W-:Y:S07]  /*6e00*/  LEPC R20, `(.L_x_112) ;  /* 0x000000001014794e */ /* 0x000fee0000000000 */
[----:B---34-:R-:W-:Y:S05]  /*6e10*/  CALL.ABS.NOINC R2 ;  /* 0x0000000002007343 */ /* 0x018fea0003c00000 */
.L_x_112:
[----:B------:R-:W-:Y:S01]  /*6e20*/  LOP3.LUT R20, R56, 0xffffe000, RZ, 0xc0, !PT ;  /* 0xffffe00038147812 */ /* 0x000fe200078ec0ff */
[----:B------:R-:W-:Y:S05]  /*6e30*/  WARPSYNC.ALL ;  /* 0x0000000000007948 */ /* 0x000fea0003800000 */
[----:B------:R-:W-:Y:S01]  /*6e40*/  R2UR UR4, R34 ;  /* 0x00000000220472ca */ /* 0x000fe200000e0000 */
[----:B------:R-:W-:Y:S01]  /*6e50*/  IMAD.U32 R91, RZ, RZ, UR51 ;  /* 0x00000033ff5b7e24 */ /* 0x000fe2000f8e00ff */
[----:B------:R-:W-:Y:S01]  /*6e60*/  LOP3.LUT R21, R57, 0xffffe000, RZ, 0xc0, !PT ;  /* 0xffffe00039157812 */ /* 0x000fe200078ec0ff */
[----:B------:R-:W-:Y:S01]  /*6e70*/  IMAD.U32 R90, RZ, RZ, UR37 ;  /* 0x00000025ff5a7e24 */ /* 0x000fe2000f8e00ff */
[----:B------:R-:W-:Y:S01]  /*6e80*/  LOP3.LUT R40, R59, 0xffffe000, RZ, 0xc0, !PT ;  /* 0xffffe0003b287812 */ /* 0x000fe200078ec0ff */
[----:B------:R-:W-:Y:S01]  /*6e90*/  BSSY.RECONVERGENT B0, `(.L_x_113) ;  /* 0x000005b000007945 */ /* 0x000fe20003800200 */
[----:B------:R-:W-:Y:S02]  /*6ea0*/  LOP3.LUT R41, R52, 0xffffe000, RZ, 0xc0, !PT ;  /* 0xffffe00034297812 */ /* 0x000fe400078ec0ff */
[----:B------:R-:W-:Y:S02]  /*6eb0*/  LOP3.LUT R42, R53, 0xffffe000, RZ, 0xc0, !PT ;  /* 0xffffe000352a7812 */ /* 0x000fe400078ec0ff */
[----:B------:R-:W-:Y:S02]  /*6ec0*/  ISETP.NE.AND P6, PT, R86, RZ, PT ;  /* 0x000000ff5600720c */ /* 0x000fe40003fc5270 */
[----:B------:R-:W-:Y:S01]  /*6ed0*/  ISETP.NE.AND P0, PT, R81, RZ, PT ;  /* 0x000000ff5100720c */ /* 0x000fe20003f05270 */
[----:B----4-:R-:W2:Y:S10]  /*6ee0*/  LDTM.x16 R4, tmem[UR4+0x10] ;  /* 0x00001004000479ee */ /* 0x010eb40008240000 */
[----:B------:R-:W-:Y:S02]  /*6ef0*/  @P6 LEA R91, R91, UR36, 0x3 ;  /* 0x000000245b5b6c11 */ /* 0x000fe4000f8e18ff */
[----:B------:R-:W-:Y:S03]  /*6f00*/  @P6 SHF.L.U32 R92, RZ, 0x1f, RZ ;  /* 0x0000001fff5c6819 */ /* 0x000fe600000006ff */
[----:B------:R-:W-:Y:S05]  /*6f10*/  @P6 VIADD R91, R91, 0x80 ;  /* 0x000000805b5b6836 */ /* 0x000fea0000000000 */
[----:B------:R-:W-:Y:S02]  /*6f20*/  @P6 PRMT R90, R90, 0x654, R91 ;  /* 0x000006545a5a6816 */ /* 0x000fe4000000005b */
[----:B------:R-:W-:Y:S01]  /*6f30*/  LEA R91, R88, UR36, 0x3 ;  /* 0x00000024585b7c11 */ /* 0x000fe2000f8e18ff */
[C---:B--2---:R-:W-:Y:S01]  /*6f40*/  FMUL R0, R32.reuse, R4 ;  /* 0x0000000420007220 */ /* 0x044fe20000400000 */
[C---:B------:R-:W-:Y:S01]  /*6f50*/  FMUL R2, R32.reuse, R5 ;  /* 0x0000000520027220 */ /* 0x040fe20000400000 */
[C---:B------:R-:W-:Y:S01]  /*6f60*/  FMUL R3, R32.reuse, R6 ;  /* 0x0000000620037220 */ /* 0x040fe20000400000 */
[----:B------:R-:W-:Y:S01]  /*6f70*/  FMUL R7, R32, R7 ;  /* 0x0000000720077220 */ /* 0x000fe20000400000 */
[C---:B------:R-:W-:Y:S01]  /*6f80*/  FFMA R36, R35.reuse, R20, R0 ;  /* 0x0000001423247223 */ /* 0x040fe20000000000 */
[----:B------:R-:W-:Y:S01]  /*6f90*/  LOP3.LUT R20, R58, 0xffffe000, RZ, 0xc0, !PT ;  /* 0xffffe0003a147812 */ /* 0x000fe200078ec0ff */
[C---:B------:R-:W-:Y:S01]  /*6fa0*/  FFMA R37, R35.reuse, R21, R2 ;  /* 0x0000001523257223 */ /* 0x040fe20000000002 */
[----:B------:R-:W-:Y:S01]  /*6fb0*/  LOP3.LUT R21, R48, 0xffffe000, RZ, 0xc0, !PT ;  /* 0xffffe00030157812 */ /* 0x000fe200078ec0ff */
[----:B------:R-:W-:Y:S01]  /*6fc0*/  FMUL R4, R32, R8 ;  /* 0x0000000820047220 */ /* 0x000fe20000400000 */
[----:B------:R-:W-:Y:S01]  /*6fd0*/  F2FP.TF32.F32.PACK_B R36, R36 ;  /* 0x00000024ff24723e */ /* 0x000fe200024050ff */
[C---:B------:R-:W-:Y:S01]  /*6fe0*/  FFMA R38, R35.reuse, R20, R3 ;  /* 0x0000001423267223 */ /* 0x040fe20000000003 */
[----:B------:R-:W-:Y:S01]  /*6ff0*/  LOP3.LUT R20, R54, 0xffffe000, RZ, 0xc0, !PT ;  /* 0xffffe00036147812 */ /* 0x000fe200078ec0ff */
[----:B------:R-:W-:Y:S01]  /*7000*/  FFMA R39, R35, R40, R7 ;  /* 0x0000002823277223 */ /* 0x000fe20000000007 */
[----:B------:R-:W-:Y:S01]  /*7010*/  LOP3.LUT R40, R55, 0xffffe000, RZ, 0xc0, !PT ;  /* 0xffffe00037287812 */ /* 0x000fe200078ec0ff */
[C---:B------:R-:W-:Y:S01]  /*7020*/  FMUL R5, R32.reuse, R9 ;  /* 0x0000000920057220 */ /* 0x040fe20000400000 */
[C---:B------:R-:W-:Y:S01]  /*7030*/  FMUL R6, R32.reuse, R10 ;  /* 0x0000000a20067220 */ /* 0x040fe20000400000 */
[C---:B------:R-:W-:Y:S01]  /*7040*/  FMUL R11, R32.reuse, R11 ;  /* 0x0000000b200b7220 */ /* 0x040fe20000400000 */
[----:B------:R-:W-:Y:S01]  /*7050*/  F2FP.TF32.F32.PACK_B R37, R37 ;  /* 0x00000025ff25723e */ /* 0x000fe200024050ff */
[C---:B------:R-:W-:Y:S01]  /*7060*/  FFMA R4, R35.reuse, R41, R4 ;  /* 0x0000002923047223 */ /* 0x040fe20000000004 */
[----:B------:R-:W-:Y:S01]  /*7070*/  F2FP.TF32.F32.PACK_B R38, R38 ;  /* 0x00000026ff26723e */ /* 0x000fe200024050ff */
[C---:B------:R-:W-:Y:S01]  /*7080*/  FFMA R5, R35.reuse, R42, R5 ;  /* 0x0000002a23057223 */ /* 0x040fe20000000005 */
[----:B------:R-:W-:Y:S01]  /*7090*/  F2FP.TF32.F32.PACK_B R39, R39 ;  /* 0x00000027ff27723e */ /* 0x000fe200024050ff */
[C---:B------:R-:W-:Y:S01]  /*70a0*/  FFMA R6, R35.reuse, R20, R6 ;  /* 0x0000001423067223 */ /* 0x040fe20000000006 */
[----:B------:R-:W-:Y:S01]  /*70b0*/  FFMA R7, R35, R40, R11 ;  /* 0x0000002823077223 */ /* 0x000fe2000000000b */
        /* <DEDUP_REMOVED lines=47> */
[----:B------:R-:W-:Y:S02]  /*73b0*/  UIADD3 UR8, UP0, UPT, UR52, 0x680, URZ ;  /* 0x0000068034087890 */ /* 0x000fe4000ff1e0ff */
[----:B------:R-:W-:Y:S02]  /*73c0*/  UIADD3 UR5, UPT, UPT, UR41, 0x10, URZ ;  /* 0x0000001029057890 */ /* 0x000fe4000fffe0ff */
[----:B------:R-:W-:Y:S02]  /*73d0*/  UIADD3 UR4, UPT, UPT, UR36, 0x2200, URZ ;  /* 0x0000220024047890 */ /* 0x000fe4000fffe0ff */
[----:B------:R-:W-:Y:S01]  /*73e0*/  UIADD3.X UR9, UPT, UPT, URZ, UR53, URZ, UP0, !UPT ;  /* 0x00000035ff097290 */ /* 0x000fe200087fe4ff */
[----:B------:R-:W-:Y:S01]  /*73f0*/  UMOV UR6, UR42 ;  /* 0x0000002a00067c82 */ /* 0x000fe20008000000 */
[----:B------:R-:W-:Y:S07]  /*7400*/  UMOV UR7, UR44 ;  /* 0x0000002c00077c82 */ /* 0x000fee0008000000 */
[----:B------:R2:W-:Y:S01]  /*7410*/  UTMASTG.3D [UR4], [UR8] ;  /* 0x00000004080073b5 */ /* 0x0005e20008010000 */
[----:B------:R0:W-:Y:S01]  /*7420*/  UTMACMDFLUSH ;  /* 0x00000000000079b7 */ /* 0x0001e20000000000 */
[----:B--2---:R-:W-:Y:S04]  /*7430*/  DEPBAR.LE SB0, 0x1 ;  /* 0x000080400000791a */ /* 0x004fe80000000000 */
.L_x_114:
[----:B------:R-:W-:Y:S05]  /*7440*/  BSYNC.RECONVERGENT B0 ;  /* 0x0000000000007941 */ /* 0x000fea0003800200 */
.L_x_113:
[----:B------:R-:W-:Y:S01]  /*7450*/  BAR.SYNC.DEFER_BLOCKING 0x1, 0x80 ;  /* 0x0042000000007b1d */ /* 0x000fe20000010000 */
[----:B------:R-:W-:Y:S04]  /*7460*/  UIADD3 UR40, UPT, UPT, UR51, 0x1, URZ ;  /* 0x0000000133287890 */ /* 0x000fe8000fffe0ff */
[----:B------:R-:W-:Y:S04]  /*7470*/  UISETP.NE.AND UP0, UPT, UR40, 0x4, UPT ;  /* 0x000000042800788c */ /* 0x000fe8000bf05270 */
[----:B------:R-:W-:Y:S01]  /*7480*/  USEL UR40, UR40, URZ, UP0 ;  /* 0x000000ff28287287 */ /* 0x000fe20008000000 */
[----:B------:R2:W-:Y:S01]  /*7490*/  @P6 SYNCS.ARRIVE.TRANS64.RED.A1T0 RZ, [R90+URZ], RZ ;  /* 0x000000ff5aff69a7 */ /* 0x0005e200081004ff */
[----:B------:R-:W-:Y:S01]  /*74a0*/  BSSY B1, `(.L_x_115) ;  /* 0x0000017000017945 */ /* 0x000fe20003800000 */
[----:B------:R-:W4:Y:S02]  /*74b0*/  @P6 SYNCS.PHASECHK.TRANS64.TRYWAIT P0, [R91+URZ+0x60], R92 ;  /* 0x0000605c5b0065a7 */ /* 0x000f2400080011ff */
[----:B----4-:R-:W-:Y:S01]  /*74c0*/  @P6 SEL R43, RZ, 0x1, !P0 ;  /* 0x00000001ff2b6807 */ /* 0x010fe20004000000 */
[----:B--2---:R-:W-:Y:S06]  /*74d0*/  @!P6 BRA `(.L_x_116) ;  /* 0x00000000004ce947 */ /* 0x004fec0003800000 */
        /* <DEDUP_REMOVED lines=9> */
[----:B------:R-:W-:Y:S04]  /*7570*/  SHF.L.U32 R6, RZ, 0x1f, RZ ;  /* 0x0000001fff067819 */ /* 0x000fe800000006ff */
[----:B------:R-:W1:Y:S02]  /*7580*/  SYNCS.PHASECHK.TRANS64.TRYWAIT P0, [R91+URZ+0x60], R6 ;  /* 0x000060065b0075a7 */ /* 0x000e6400080011ff */
[----:B-1----:R-:W-:Y:S05]  /*7590*/  @!P0 BRA `(.L_x_119) ;  /* 0x0000004800208947 */ /* 0x002fea0003800000 */
.L_x_118:
[----:B------:R-:W-:Y:S05]  /*75a0*/  BSYNC B0 ;  /* 0x0000000000007941 */ /* 0x000fea0003800000 */
.L_x_117:
[----:B------:R-:W-:Y:S02]  /*75b0*/  ISETP.NE.AND P0, PT, R89, RZ, PT ;  /* 0x000000ff5900720c */ /* 0x000fe40003f05270 */
[----:B------:R-:W-:Y:S11]  /*75c0*/  IADD3 R88, PT, PT, R88, 0x1, RZ ;  /* 0x0000000158587810 */ /* 0x000ff60007ffe0ff */
[----:B------:R2:W4:Y:S04]  /*75d0*/  @P0 LDS.128 R56, [R4] ;  /* 0x0000000004380984 */ /* 0x0005280000000c00 */
[----:B------:R2:W1:Y:S04]  /*75e0*/  @P0 LDS.128 R52, [R3+0x10] ;  /* 0x0000100003340984 */ /* 0x0004680000000c00 */
[----:B------:R2:W1:Y:S04]  /*75f0*/  @P0 LDS.128 R48, [R2+0x20] ;  /* 0x0000200002300984 */ /* 0x0004680000000c00 */
[----:B------:R2:W1:Y:S02]  /*7600*/  @P0 LDS.128 R44, [R0+0x30] ;  /* 0x00003000002c0984 */ /* 0x0004640000000c00 */
.L_x_116:
[----:B------:R-:W-:Y:S05]  /*7610*/  BSYNC B1 ;  /* 0x0000000000017941 */ /* 0x000fea0003800000 */
.L_x_115:
[----:B--2---:R-:W-:Y:S05]  /*7620*/  VIADD R3, R34, 0x20 ;  /* 0x0000002022037836 */ /* 0x004fea0000000000 */
[----:B------:R-:W-:Y:S04]  /*7630*/  SHF.R.U32.HI R3, RZ, 0x15, R3 ;  /* 0x00000015ff037819 */ /* 0x000fe80000011603 */
[----:B------:R-:W-:Y:S11]  /*7640*/  LOP3.LUT P0, RZ, R3, 0x3, R72, 0x48, !PT ;  /* 0x0000000303ff7812 */ /* 0x000ff60007804848 */
[----:B------:R-:W-:Y:S02]  /*7650*/  @!UPT UIADD3 URZ, UPT, UPT, URZ, URZ, URZ ;  /* 0x000000fffffff290 */ /* 0x000fe4000fffe0ff */
[----:B------:R-:W-:Y:S05]  /*7660*/  @!P0 BRA `(.L_x_120) ;  /* 0x0000000000408947 */ /* 0x000fea0003800000 */
[----:B------:R-:W2:Y:S01]  /*7670*/  LDCU.64 UR8, c[0x4][0x70] ;  /* 0x01000e00ff0877ac */ /* 0x000ea20008000a00 */
[----:B------:R-:W-:Y:S01]  /*7680*/  MOV R3, 0x0 ;  /* 0x0000000000037802 */ /* 0x000fe20000000f00 */
[----:B-1----:R-:W-:Y:S02]  /*7690*/  HFMA2 R12, -RZ, RZ, 0, 5.9604644775390625e-08 ;  /* 0x00000001ff0c7431 */ /* 0x002fe400000001ff */
[----:B------:R-:W-:Y:S02]  /*76a0*/  IMAD.MOV.U32 R8, RZ, RZ, 0x192 ;  /* 0x00000192ff087424 */ /* 0x000fe400078e00ff */
[----:B------:R-:W-:Y:S01]  /*76b0*/  IMAD.MOV.U32 R13, RZ, RZ, RZ ;  /* 0x000000ffff0d7224 */ /* 0x000fe200078e00ff */
[----:B------:R-:W1:Y:S01]  /*76c0*/  LDCU.64 UR6, c[0x4][0x78] ;  /* 0x01000f00ff0677ac */ /* 0x000e620008000a00 */
[----:B------:R-:W3:Y:S01]  /*76d0*/  LDC.64 R2, c[0x4][R3] ;  /* 0x0100000003027b82 */ /* 0x000ee20000000a00 */
[----:B------:R-:W5:Y:S01]  /*76e0*/  LDCU.64 UR4, c[0x4][0x10] ;  /* 0x01000200ff0477ac */ /* 0x000f620008000a00 */
[----:B--2---:R-:W-:Y:S01]  /*76f0*/  MOV R5, UR9 ;  /* 0x0000000900057c02 */ /* 0x004fe20008000f00 */
[----:B------:R-:W-:Y:S01]  /*7700*/  IMAD.U32 R4, RZ, RZ, UR8 ;  /* 0x00000008ff047e24 */ /* 0x000fe2000f8e00ff */
[----:B-1----:R-:W-:Y:S01]  /*7710*/  MOV R7, UR7 ;  /* 0x0000000700077c02 */ /* 0x002fe20008000f00 */
[----:B------:R-:W-:Y:S01]  /*7720*/  IMAD.U32 R6, RZ, RZ, UR6 ;  /* 0x00000006ff067e24 */ /* 0x000fe2000f8e00ff */
[----:B-----5:R-:W-:Y:S01]  /*7730*/  MOV R11, UR5 ;  /* 0x00000005000b7c02 */ /* 0x020fe20008000f00 */
[----:B------:R-:W-:Y:S02]  /*7740*/  IMAD.U32 R10, RZ, RZ, UR4 ;  /* 0x00000004ff0a7e24 */ /* 0x000fe4000f8e00ff */
[----:B------:R-:W-:Y:S07]  /*7750*/  LEPC R20, `(.L_x_120) ;  /* 0x000000001014794e */ /* 0x000fee0000000000 */
[----:B---34-:R-:W-:Y:S05]  /*7760*/  CALL.ABS.NOINC R2 ;  /* 0x0000000002007343 */ /* 0x018fea0003c00000 */
.L_x_120:
[----:B----4-:R-:W-:Y:S01]  /*7770*/  LOP3.LUT R20, R56, 0xffffe000, RZ, 0xc0, !PT ;  /* 0xffffe00038147812 */ /* 0x010fe200078ec0ff */
[----:B------:R-:W-:Y:S05]  /*7780*/  WARPSYNC.ALL ;  /* 0x0000000000007948 */ /* 0x000fea0003800000 */
[----:B------:R-:W-:Y:S01]  /*7790*/  R2UR UR4, R34 ;  /* 0x00000000220472ca */ /* 0x000fe200000e0000 */
[----:B-1----:R-:W-:Y:S01]  /*77a0*/  IMAD.U32 R91, RZ, RZ, UR40 ;  /* 0x00000028ff5b7e24 */ /* 0x002fe2000f8e00ff */
        /* <DEDUP_REMOVED lines=8> */
[----:B------:R-:W1:Y:S10]  /*7830*/  LDTM.x16 R4, tmem[UR4+0x20] ;  /* 0x00002004000479ee */ /* 0x000e740008240000 */
[----:B------:R-:W-:Y:S02]  /*7840*/  @P6 LEA R91, R91, UR36, 0x3 ;  /* 0x000000245b5b6c11 */ /* 0x000fe4000f8e18ff */
[----:B------:R-:W-:Y:S03]  /*7850*/  @P6 SHF.L.U32 R92, RZ, 0x1f, RZ ;  /* 0x0000001fff5c6819 */ /* 0x000fe600000006ff */
[----:B------:R-:W-:Y:S05]  /*7860*/  @P6 VIADD R91, R91, 0x80 ;  /* 0x000000805b5b6836 */ /* 0x000fea0000000000 */
[----:B------:R-:W-:Y:S02]  /*7870*/  @P6 PRMT R90, R90, 0x654, R91 ;  /* 0x000006545a5a6816 */ /* 0x000fe4000000005b */
[----:B------:R-:W-:Y:S01]  /*7880*/  LEA R91, R88, UR36, 0x3 ;  /* 0x00000024585b7c11 */ /* 0x000fe2000f8e18ff */
[C---:B-1----:R-:W-:Y:S01]  /*7890*/  FMUL R0, R32.reuse, R4 ;  /* 0x0000000420007220 */ /* 0x042fe20000400000 */
        /* <DEDUP_REMOVED lines=79> */
.L_x_122:
[----:B------:R-:W-:Y:S05]  /*7d90*/  BSYNC.RECONVERGENT B0 ;  /* 0x0000000000007941 */ /* 0x000fea0003800200 */
.L_x_121:
[----:B------:R-:W-:Y:S01]  /*7da0*/  BAR.SYNC.DEFER_BLOCKING 0x1, 0x80 ;  /* 0x0042000000007b1d */ /* 0x000fe20000010000 */
[----:B------:R-:W-:Y:S04]  /*7db0*/  UIADD3 UR43, UPT, UPT, UR40, 0x1, URZ ;  /* 0x00000001282b7890 */ /* 0x000fe8000fffe0ff */
[----:B------:R-:W-:Y:S04]  /*7dc0*/  UISETP.NE.AND UP0, UPT, UR43, 0x4, UPT ;  /* 0x000000042b00788c */ /* 0x000fe8000bf05270 */
[----:B------:R-:W-:Y:S01]  /*7dd0*/  USEL UR43, UR43, URZ, UP0 ;  /* 0x000000ff2b2b7287 */ /* 0x000fe20008000000 */
[----:B------:R2:W-:Y:S01]  /*7de0*/  @P6 SYNCS.ARRIVE.TRANS64.RED.A1T0 RZ, [R90+URZ], RZ ;  /* 0x000000ff5aff69a7 */ /* 0x0005e200081004ff */
[----:B------:R-:W-:Y:S01]  /*7df0*/  BSSY B1, `(.L_x_123) ;  /* 0x000001c000017945 */ /* 0x000fe20003800000 */
[----:B------:R-:W4:Y:S01]  /*7e00*/  @P6 SYNCS.PHASECHK.TRANS64.TRYWAIT P0, [R91+URZ+0x60], R92 ;  /* 0x0000605c5b0065a7 */ /* 0x000f2200080011ff */
[----:B--2---:R-:W-:Y:S01]  /*7e10*/  HFMA2 R90, -RZ, RZ, 0, 0 ;  /* 0x00000000ff5a7431 */ /* 0x004fe200000001ff */
[----:B----4-:R-:W-:Y:S01]  /*7e20*/  @P6 SEL R43, RZ, 0x1, !P0 ;  /* 0x00000001ff2b6807 */ /* 0x010fe20004000000 */
[----:B------:R-:W-:Y:S06]  /*7e30*/  @!P6 BRA `(.L_x_124) ;  /* 0x00000000005ce947 */ /* 0x000fec0003800000 */
        /* <DEDUP_REMOVED lines=12> */
.L_x_126:
[----:B------:R-:W-:Y:S05]  /*7f00*/  BSYNC B0 ;  /* 0x0000000000007941 */ /* 0x000fea0003800000 */
.L_x_125:
[----:B------:R-:W-:Y:S01]  /*7f10*/  ISETP.NE.AND P0, PT, R89, RZ, PT ;  /* 0x000000ff5900720c */ /* 0x000fe20003f05270 */
[----:B------:R-:W-:Y:S11]  /*7f20*/  VIADD R88, R88, 0x1 ;  /* 0x0000000158587836 */ /* 0x000ff60000000000 */
[----:B------:R-:W-:Y:S01]  /*7f30*/  @!UPT UIADD3 URZ, UPT, UPT, URZ, URZ, URZ ;  /* 0x000000fffffff290 */ /* 0x000fe2000fffe0ff */
[----:B------:R2:W4:Y:S04]  /*7f40*/  @P0 LDS.128 R56, [R4] ;  /* 0x0000000004380984 */ /* 0x0005280000000c00 */
[----:B------:R2:W1:Y:S04]  /*7f50*/  @P0 LDS.128 R52, [R3+0x10] ;  /* 0x0000100003340984 */ /* 0x0004680000000c00 */
[----:B------:R2:W1:Y:S04]  /*7f60*/  @P0 LDS.128 R48, [R2+0x20] ;  /* 0x0000200002300984 */ /* 0x0004680000000c00 */
[----:B------:R2:W1:Y:S01]  /*7f70*/  @P0 LDS.128 R44, [R0+0x30] ;  /* 0x00003000002c0984 */ /* 0x0004620000000c00 */
[C---:B------:R-:W-:Y:S04]  /*7f80*/  ISETP.NE.AND P0, PT, R88.reuse, 0x4, PT ;  /* 0x000000045800780c */ /* 0x040fe80003f05270 */
[----:B------:R-:W-:Y:S02]  /*7f90*/  SEL R88, R88, RZ, P0 ;  /* 0x000000ff58587207 */ /* 0x000fe40000000000 */
[----:B------:R-:W-:Y:S02]  /*7fa0*/  SEL R90, RZ, 0x1, P0 ;  /* 0x00000001ff5a7807 */ /* 0x000fe40000000000 */
.L_x_124:
[----:B------:R-:W-:Y:S05]  /*7fb0*/  BSYNC B1 ;  /* 0x0000000000017941 */ /* 0x000fea0003800000 */
.L_x_123:
        /* <DEDUP_REMOVED lines=21> */
.L_x_128:
[----:B----4-:R-:W-:Y:S01]  /*8110*/  LOP3.LUT R20, R56, 0xffffe000, RZ, 0xc0, !PT ;  /* 0xffffe00038147812 */ /* 0x010fe200078ec0ff */
[----:B------:R-:W-:Y:S05]  /*8120*/  WARPSYNC.ALL ;  /* 0x0000000000007948 */ /* 0x000fea0003800000 */
[----:B------:R-:W-:Y:S01]  /*8130*/  R2UR UR4, R34 ;  /* 0x00000000220472ca */ /* 0x000fe200000e0000 */
[----:B------:R-:W-:Y:S01]  /*8140*/  IMAD.U32 R92, RZ, RZ, UR43 ;  /* 0x0000002bff5c7e24 */ /* 0x000fe2000f8e00ff */
[----:B------:R-:W-:Y:S01]  /*8150*/  LOP3.LUT R21, R57, 0xffffe000, RZ, 0xc0, !PT ;  /* 0xffffe00039157812 */ /* 0x000fe200078ec0ff */
[----:B-1----:R-:W-:Y:S01]  /*8160*/  IMAD.U32 R91, RZ, RZ, UR37 ;  /* 0x00000025ff5b7e24 */ /* 0x002fe2000f8e00ff */
        /* <DEDUP_REMOVED lines=8> */
[----:B------:R-:W-:Y:S03]  /*81f0*/  @P6 SHF.L.U32 R93, R90, 0x1f, RZ ;  /* 0x0000001f5a5d6819 */ /* 0x000fe600000006ff */
        /* <DEDUP_REMOVED lines=83> */
.L_x_130:
[----:B------:R-:W-:Y:S05]  /*8730*/  BSYNC.RECONVERGENT B0 ;  /* 0x0000000000007941 */ /* 0x000fea0003800200 */
.L_x_129:
        /* <DEDUP_REMOVED lines=18> */
[----:B------:R-:W-:Y:S04]  /*8860*/  SHF.L.U32 R5, R90, 0x1f, RZ ;  /* 0x0000001f5a057819 */ /* 0x000fe800000006ff */
[----:B------:R-:W1:Y:S02]  /*8870*/  SYNCS.PHASECHK.TRANS64.TRYWAIT P0, [R92+URZ+0x60], R5 ;  /* 0x000060055c0075a7 */ /* 0x000e6400080011ff */
[----:B-1----:R-:W-:Y:S05]  /*8880*/  @!P0 BRA `(.L_x_135) ;  /* 0x00000034008c8947 */ /* 0x002fea0003800000 */
.L_x_134:
[----:B------:R-:W-:Y:S05]  /*8890*/  BSYNC B0 ;  /* 0x0000000000007941 */ /* 0x000fea0003800000 */
.L_x_133:
[----:B------:R-:W-:Y:S01]  /*88a0*/  ISETP.NE.AND P0, PT, R89, RZ, PT ;  /* 0x000000ff5900720c */ /* 0x000fe20003f05270 */
[----:B------:R-:W-:Y:S11]  /*88b0*/  VIADD R88, R88, 0x1 ;  /* 0x0000000158587836 */ /* 0x000ff60000000000 */
[----:B------:R-:W-:Y:S01]  /*88c0*/  @!UPT UIADD3 URZ, UPT, UPT, URZ, URZ, URZ ;  /* 0x000000fffffff290 */ /* 0x000fe2000fffe0ff */
[----:B------:R2:W4:Y:S04]  /*88d0*/  @P0 LDS.128 R56, [R4] ;  /* 0x0000000004380984 */ /* 0x0005280000000c00 */
[----:B------:R2:W2:Y:S04]  /*88e0*/  @P0 LDS.128 R52, [R3+0x10] ;  /* 0x0000100003340984 */ /* 0x0004a80000000c00 */
[----:B------:R2:W2:Y:S04]  /*88f0*/  @P0 LDS.128 R48, [R2+0x20] ;  /* 0x0000200002300984 */ /* 0x0004a80000000c00 */
[----:B------:R2:W2:Y:S01]  /*8900*/  @P0 LDS.128 R44, [R0+0x30] ;  /* 0x00003000002c0984 */ /* 0x0004a20000000c00 */
[C---:B------:R-:W-:Y:S04]  /*8910*/  ISETP.NE.AND P0, PT, R88.reuse, 0x4, PT ;  /* 0x000000045800780c */ /* 0x040fe80003f05270 */
[----:B-1----:R-:W-:Y:S02]  /*8920*/  SEL R5, RZ, 0x1, P0 ;  /* 0x00000001ff057807 */ /* 0x002fe40000000000 */
[----:B------:R-:W-:Y:S02]  /*8930*/  SEL R88, R88, RZ, P0 ;  /* 0x000000ff58587207 */ /* 0x000fe40000000000 */
[----:B------:R-:W-:Y:S02]  /*8940*/  LOP3.LUT R90, R90, R5, RZ, 0x3c, !PT ;  /* 0x000000055a5a7212 */ /* 0x000fe400078e3cff */
.L_x_132:
[----:B------:R-:W-:Y:S05]  /*8950*/  BSYNC B1 ;  /* 0x0000000000017941 */ /* 0x000fea0003800000 */
.L_x_131:
        /* <DEDUP_REMOVED lines=21> */
.L_x_136:
[----:B----4-:R-:W-:Y:S01]  /*8ab0*/  LOP3.LUT R20, R56, 0xffffe000, RZ, 0xc0, !PT ;  /* 0xffffe00038147812 */ /* 0x010fe200078ec0ff */
        /* <DEDUP_REMOVED lines=11> */
[----:B-1----:R-:W1:Y:S10]  /*8b70*/  LDTM.x16 R4, tmem[UR4+0x40] ;  /* 0x00004004000479ee */ /* 0x002e740008240000 */
        /* <DEDUP_REMOVED lines=31> */
[----:B------:R1:W-:Y:S01]  /*8d70*/  STS.128 [R79], R36 ;  /* 0x000000244f007388 */ /* 0x0003e20000000c00 */
        /* <DEDUP_REMOVED lines=45> */
[----:B------:R-:W-:Y:S02]  /*9050*/  UIADD3 UR8, UP0, UPT, UR52, 0x680, URZ ;  /* 0x0000068034087890 */ /* 0x000fe4000ff1e0ff */
[----:B------:R-:W-:Y:S02]  /*9060*/  UIADD3 UR5, UPT, UPT, UR41, 0x40, URZ ;  /* 0x0000004029057890 */ /* 0x000fe4000fffe0ff */
[----:B------:R-:W-:Y:S01]  /*9070*/  MOV R73, UR10 ;  /* 0x0000000a00497c02 */ /* 0x000fe20008000f00 */
[----:B------:R-:W-:Y:S01]  /*9080*/  UIADD3.X UR9, UPT, UPT, URZ, UR53, URZ, UP0, !UPT ;  /* 0x00000035ff097290 */ /* 0x000fe200087fe4ff */
[----:B------:R-:W-:Y:S02]  /*9090*/  UMOV UR6, UR42 ;  /* 0x0000002a00067c82 */ /* 0x000fe40008000000 */
[----:B------:R-:W-:Y:S01]  /*90a0*/  R2UR UR4, R73 ;  /* 0x00000000490472ca */ /* 0x000fe200000e0000 */
[----:B------:R-:W-:Y:S11]  /*90b0*/  UMOV UR7, UR44 ;  /* 0x0000002c00077c82 */ /* 0x000ff60008000000 */
[----:B------:R-:W-:Y:S01]  /*90c0*/  @!UPT UIADD3 URZ, UPT, UPT, URZ, URZ, URZ ;  /* 0x000000fffffff290 */ /* 0x000fe2000fffe0ff */
[----:B------:R2:W-:Y:S01]  /*90d0*/  UTMASTG.3D [UR4], [UR8] ;  /* 0x00000004080073b5 */ /* 0x0005e20008010000 */
[----:B------:R0:W-:Y:S01]  /*90e0*/  UTMACMDFLUSH ;  /* 0x00000000000079b7 */ /* 0x0001e20000000000 */
[----:B--2---:R-:W-:Y:S04]  /*90f0*/  DEPBAR.LE SB0, 0x1 ;  /* 0x000080400000791a */ /* 0x004fe80000000000 */
.L_x_138:
[----:B------:R-:W-:Y:S05]  /*9100*/  BSYNC.RECONVERGENT B0 ;  /* 0x0000000000007941 */ /* 0x000fea0003800200 */
.L_x_137:
        /* <DEDUP_REMOVED lines=21> */
.L_x_142:
[----:B------:R-:W-:Y:S05]  /*9260*/  BSYNC B0 ;  /* 0x0000000000007941 */ /* 0x000fea0003800000 */
.L_x_141:
        /* <DEDUP_REMOVED lines=11> */
.L_x_140:
[----:B------:R-:W-:Y:S05]  /*9320*/  BSYNC B1 ;  /* 0x0000000000017941 */ /* 0x000fea0003800000 */
.L_x_139:
        /* <DEDUP_REMOVED lines=21> */
.L_x_144:
        /* <DEDUP_REMOVED lines=98> */
.L_x_146:
[----:B------:R-:W-:Y:S05]  /*9aa0*/  BSYNC.RECONVERGENT B0 ;  /* 0x0000000000007941 */ /* 0x000fea0003800200 */
.L_x_145:
        /* <DEDUP_REMOVED lines=21> */
.L_x_150:
[----:B------:R-:W-:Y:S05]  /*9c00*/  BSYNC B0 ;  /* 0x0000000000007941 */ /* 0x000fea0003800000 */
.L_x_149:
        /* <DEDUP_REMOVED lines=11> */
.L_x_148:
[----:B------:R-:W-:Y:S05]  /*9cc0*/  BSYNC B1 ;  /* 0x0000000000017941 */ /* 0x000fea0003800000 */
.L_x_147:
        /* <DEDUP_REMOVED lines=21> */
.L_x_152:
        /* <DEDUP_REMOVED lines=98> */
.L_x_154:
[----:B------:R-:W-:Y:S05]  /*a440*/  BSYNC.RECONVERGENT B0 ;  /* 0x0000000000007941 */ /* 0x000fea0003800200 */
.L_x_153:
        /* <DEDUP_REMOVED lines=13> */
[C---:B------:R-:W-:Y:S01]  /*a520*/  @P1 IMAD R3, R88.reuse, 0x2000, R79 ;  /* 0x0000200058031824 */ /* 0x040fe200078e024f */
[C---:B------:R-:W-:Y:S01]  /*a530*/  @P1 LEA R0, R88.reuse, R77, 0xd ;  /* 0x0000004d58001211 */ /* 0x040fe200078e68ff */
[C---:B------:R-:W-:Y:S02]  /*a540*/  @P1 IMAD R2, R88.reuse, 0x2000, R78 ;  /* 0x0000200058021824 */ /* 0x040fe400078e024e */
[----:B------:R-:W-:Y:S01]  /*a550*/  @P1 IMAD R88, R88, 0x2000, R85 ;  /* 0x0000200058581824 */ /* 0x000fe200078e0255 */
[----:B------:R-:W-:Y:S06]  /*a560*/  @P0 BRA `(.L_x_158) ;  /* 0x00000000000c0947 */ /* 0x000fec0003800000 */
[----:B-1----:R-:W-:Y:S04]  /*a570*/  SHF.L.U32 R5, R90, 0x1f, RZ ;  /* 0x0000001f5a057819 */ /* 0x002fe800000006ff */
[----:B------:R-:W1:Y:S02]  /*a580*/  SYNCS.PHASECHK.TRANS64.TRYWAIT P0, [R92+URZ+0x60], R5 ;  /* 0x000060055c0075a7 */ /* 0x000e6400080011ff */
[----:B-1----:R-:W-:Y:S05]  /*a590*/  @!P0 BRA `(.L_x_159) ;  /* 0x0000001800848947 */ /* 0x002fea0003800000 */
.L_x_158:
[----:B------:R-:W-:Y:S05]  /*a5a0*/  BSYNC B0 ;  /* 0x0000000000007941 */ /* 0x000fea0003800000 */
.L_x_157:
[----:B------:R-:W-:Y:S11]  /*a5b0*/  ISETP.NE.AND P0, PT, R89, RZ, PT ;  /* 0x000000ff5900720c */ /* 0x000ff60003f05270 */
[----:B------:R-:W-:Y:S02]  /*a5c0*/  @!UPT UIADD3 URZ, UPT, UPT, URZ, URZ, URZ ;  /* 0x000000fffffff290 */ /* 0x000fe4000fffe0ff */
[----:B------:R2:W4:Y:S04]  /*a5d0*/  @P0 LDS.128 R56, [R3] ;  /* 0x0000000003380984 */ /* 0x0005280000000c00 */
[----:B------:R2:W1:Y:S04]  /*a5e0*/  @P0 LDS.128 R52, [R2+0x10] ;  /* 0x0000100002340984 */ /* 0x0004680000000c00 */
[----:B------:R2:W1:Y:S04]  /*a5f0*/  @P0 LDS.128 R48, [R0+0x20] ;  /* 0x0000200000300984 */ /* 0x0004680000000c00 */
[----:B------:R2:W1:Y:S02]  /*a600*/  @P0 LDS.128 R44, [R88+0x30] ;  /* 0x00003000582c0984 */ /* 0x0004640000000c00 */
.L_x_156:
[----:B------:R-:W-:Y:S05]  /*a610*/  BSYNC B1 ;  /* 0x0000000000017941 */ /* 0x000fea0003800000 */
.L_x_155:
        /* <DEDUP_REMOVED lines=21> */
.L_x_160:
[----:B------:R-:W-:Y:S01]  /*a770*/  ISETP.NE.AND P0, PT, R81, RZ, PT ;  /* 0x000000ff5100720c */ /* 0x000fe20003f05270 */
[----:B------:R-:W-:Y:S05]  /*a780*/  WARPSYNC.ALL ;  /* 0x0000000000007948 */ /* 0x000fea0003800000 */
[----:B------:R-:W-:Y:S01]  /*a790*/  R2UR UR4, R34 ;  /* 0x00000000220472ca */ /* 0x000fe200000e0000 */
[----:B------:R-:W-:Y:S01]  /*a7a0*/  BSSY.RECONVERGENT B0, `(.L_x_161) ;  /* 0x000005c000007945 */ /* 0x000fe20003800200 */
[----:B------:R-:W-:Y:S02]  /*a7b0*/  R2UR UR5, R87 ;  /* 0x00000000570572ca */ /* 0x000fe400000e0000 */
[----:B----4-:R-:W-:Y:S02]  /*a7c0*/  LOP3.LUT R0, R56, 0xffffe000, RZ, 0xc0, !PT ;  /* 0xffffe00038007812 */ /* 0x010fe400078ec0ff */
[----:B------:R-:W-:Y:S02]  /*a7d0*/  LOP3.LUT R2, R57, 0xffffe000, RZ, 0xc0, !PT ;  /* 0xffffe00039027812 */ /* 0x000fe400078ec0ff */
[----:B------:R-:W-:Y:S02]  /*a7e0*/  LOP3.LUT R3, R58, 0xffffe000, RZ, 0xc0, !PT ;  /* 0xffffe0003a037812 */ /* 0x000fe400078ec0ff */
[----:B------:R-:W-:Y:S02]  /*a7f0*/  LOP3.LUT R20, R59, 0xffffe000, RZ, 0xc0, !PT ;  /* 0xffffe0003b147812 */ /* 0x000fe400078ec0ff */
[----:B-1----:R-:W-:Y:S01]  /*a800*/  LOP3.LUT R21, R52, 0xffffe000, RZ, 0xc0, !PT ;  /* 0xffffe00034157812 */ /* 0x002fe200078ec0ff */
[----:B------:R-:W1:Y:S01]  /*a810*/  LDTM.x16 R4, tmem[UR4+0x70] ;  /* 0x00007004000479ee */ /* 0x000e620008240000 */
[----:B------:R-:W-:Y:S01]  /*a820*/  LOP3.LUT R36, R53, 0xffffe000, RZ, 0xc0, !PT ;  /* 0xffffe00035247812 */ /* 0x000fe200078ec0ff */
[----:B------:R-:W-:Y:S01]  /*a830*/  UIADD3 UR5, UPT, UPT, UR5, 0xf0, URZ ;  /* 0x000000f005057890 */ /* 0x000fe2000fffe0ff */
[----:B------:R-:W-:Y:S01]  /*a840*/  LOP3.LUT R37, R54, 0xffffe000, RZ, 0xc0, !PT ;  /* 0xffffe00036257812 */ /* 0x000fe200078ec0ff */
[----:B------:R-:W-:Y:S01]  /*a850*/  NOP ;  /* 0x0000000000007918 */ /* 0x000fe20000000000 */
[----:B------:R-:W-:Y:S01]  /*a860*/  LOP3.LUT R38, R55, 0xffffe000, RZ, 0xc0, !PT ;  /* 0xffffe00037267812 */ /* 0x000fe200078ec0ff */
[----:B------:R-:W-:Y:S01]  /*a870*/  UPRMT UR5, UR37, 0x654, UR5 ;  /* 0x0000065425057896 */ /* 0x000fe20008000005 */
[----:B------:R-:W-:Y:S02]  /*a880*/  LOP3.LUT R39, R48, 0xffffe000, RZ, 0xc0, !PT ;  /* 0xffffe00030277812 */ /* 0x000fe400078ec0ff */
[----:B------:R-:W-:Y:S02]  /*a890*/  LOP3.LUT R40, R49, 0xffffe000, RZ, 0xc0, !PT ;  /* 0xffffe00031287812 */ /* 0x000fe400078ec0ff */
[----:B------:R-:W-:Y:S02]  /*a8a0*/  LOP3.LUT R41, R50, 0xffffe000, RZ, 0xc0, !PT ;  /* 0xffffe00032297812 */ /* 0x000fe400078ec0ff */
[----:B------:R-:W-:Y:S02]  /*a8b0*/  LOP3.LUT R42, R51, 0xffffe000, RZ, 0xc0, !PT ;  /* 0xffffe000332a7812 */ /* 0x000fe400078ec0ff */
[----:B-1----:R-:W-:Y:S01]  /*a8c0*/  SYNCS.ARRIVE.TRANS64.RED.A1T0 RZ, [UR5], RZ ;  /* 0x000000ffffff79a7 */ /* 0x002fe20008100405 */
[----:B------:R-:W-:Y:S02]  /*a8d0*/  LOP3.LUT R43, R44, 0xffffe000, RZ, 0xc0, !PT ;  /* 0xffffe0002c2b7812 */ /* 0x000fe400078ec0ff */
[----:B------:R-:W-:Y:S02]  /*a8e0*/  LOP3.LUT R44, R45, 0xffffe000, RZ, 0xc0, !PT ;  /* 0xffffe0002d2c7812 */ /* 0x000fe400078ec0ff */
[----:B------:R-:W-:Y:S02]  /*a8f0*/  LOP3.LUT R45, R46, 0xffffe000, RZ, 0xc0, !PT ;  /* 0xffffe0002e2d7812 */ /* 0x000fe400078ec0ff */
[----:B------:R-:W-:Y:S01]  /*a900*/  LOP3.LUT R46, R47, 0xffffe000, RZ, 0xc0, !PT ;  /* 0xffffe0002f2e7812 */ /* 0x000fe200078ec0ff */
[C---:B------:R-:W-:Y:S01]  /*a910*/  FMUL R4, R32.reuse, R4 ;  /* 0x0000000420047220 */ /* 0x040fe20000400000 */
[C---:B------:R-:W-:Y:S01]  /*a920*/  FMUL R5, R32.reuse, R5 ;  /* 0x0000000520057220 */ /* 0x040fe20000400000 */
[C---:B------:R-:W-:Y:S01]  /*a930*/  FMUL R6, R32.reuse, R6 ;  /* 0x0000000620067220 */ /* 0x040fe20000400000 */
[C---:B------:R-:W-:Y:S01]  /*a940*/  FMUL R7, R32.reuse, R7 ;  /* 0x0000000720077220 */ /* 0x040fe20000400000 */
[C---:B------:R-:W-:Y:S01]  /*a950*/  FFMA R4, R35.reuse, R0, R4 ;  /* 0x0000000023047223 */ /* 0x040fe20000000004 */
[C---:B------:R-:W-:Y:S01]  /*a960*/  FFMA R5, R35.reuse, R2, R5 ;  /* 0x0000000223057223 */ /* 0x040fe20000000005 */
[C---:B------:R-:W-:Y:S01]  /*a970*/  FFMA R6, R35.reuse, R3, R6 ;  /* 0x0000000323067223 */ /* 0x040fe20000000006 */
[C---:B------:R-:W-:Y:S01]  /*a980*/  FFMA R7, R35.reuse, R20, R7 ;  /* 0x0000001423077223 */ /* 0x040fe20000000007 */
[C---:B------:R-:W-:Y:S01]  /*a990*/  FMUL R8, R32.reuse, R8 ;  /* 0x0000000820087220 */ /* 0x040fe20000400000 */
        /* <DEDUP_REMOVED lines=9> */
[----:B------:R-:W-:Y:S01]  /*aa30*/  F2FP.TF32.F32.PACK_B R7, R7 ;  /* 0x00000007ff07723e */ /* 0x000fe200024050ff */
[C---:B------:R-:W-:Y:S01]  /*aa40*/  FFMA R11, R35.reuse, R38, R11 ;  /* 0x00000026230b7223 */ /* 0x040fe2000000000b */
[C---:B------:R-:W-:Y:S01]  /*aa50*/  FMUL R12, R32.reuse, R12 ;  /* 0x0000000c200c7220 */ /* 0x040fe20000400000 */
[----:B------:R-:W-:Y:S01]  /*aa60*/  F2FP.TF32.F32.PACK_B R8, R8 ;  /* 0x00000008ff08723e */ /* 0x000fe200024050ff */
[C---:B------:R-:W-:Y:S01]  /*aa70*/  FMUL R13, R32.reuse, R13 ;  /* 0x0000000d200d7220 */ /* 0x040fe20000400000 */
[----:B------:R1:W-:Y:S01]  /*aa80*/  STS.128 [R79+0x6000], R4 ;  /* 0x006000044f007388 */ /* 0x0003e20000000c00 */
        /* <DEDUP_REMOVED lines=8> */
[C---:B------:R-:W-:Y:S01]  /*ab10*/  FFMA R15, R35.reuse, R42, R15 ;  /* 0x0000002a230f7223 */ /* 0x040fe2000000000f */
[C---:B------:R-:W-:Y:S01]  /*ab20*/  FMUL R16, R32.reuse, R16 ;  /* 0x0000001020107220 */ /* 0x040fe20000400000 */
[----:B------:R-:W-:Y:S01]  /*ab30*/  F2FP.TF32.F32.PACK_B R12, R12 ;  /* 0x0000000cff0c723e */ /* 0x000fe200024050ff */
[----:B------:R1:W-:Y:S01]  /*ab40*/  STS.128 [R78+0x6010], R8 ;  /* 0x006010084e007388 */ /* 0x0003e20000000c00 */
[C---:B------:R-:W-:Y:S01]  /*ab50*/  FMUL R17, R32.reuse, R17 ;  /* 0x0000001120117220 */ /* 0x040fe20000400000 */
[C---:B------:R-:W-:Y:S01]  /*ab60*/  FMUL R18, R32.reuse, R18 ;  /* 0x0000001220127220 */ /* 0x040fe20000400000 */
[----:B------:R-:W-:Y:S01]  /*ab70*/  FMUL R19, R32, R19 ;  /* 0x0000001320137220 */ /* 0x000fe20000400000 */
[----:B------:R-:W-:Y:S01]  /*ab80*/  F2FP.TF32.F32.PACK_B R13, R13 ;  /* 0x0000000dff0d723e */ /* 0x000fe200024050ff */
[C---:B------:R-:W-:Y:S01]  /*ab90*/  FFMA R16, R35.reuse, R43, R16 ;  /* 0x0000002b23107223 */ /* 0x040fe20000000010 */
[----:B------:R-:W-:Y:S01]  /*aba0*/  F2FP.TF32.F32.PACK_B R14, R14 ;  /* 0x0000000eff0e723e */ /* 0x000fe200024050ff */
[C---:B------:R-:W-:Y:S01]  /*abb0*/  FFMA R17, R35.reuse, R44, R17 ;  /* 0x0000002c23117223 */ /* 0x040fe20000000011 */
[----:B------:R-:W-:Y:S01]  /*abc0*/  F2FP.TF32.F32.PACK_B R15, R15 ;  /* 0x0000000fff0f723e */ /* 0x000fe200024050ff */
[C---:B------:R-:W-:Y:S01]  /*abd0*/  FFMA R18, R35.reuse, R45, R18 ;  /* 0x0000002d23127223 */ /* 0x040fe20000000012 */
[----:B------:R-:W-:Y:S01]  /*abe0*/  FFMA R19, R35, R46, R19 ;  /* 0x0000002e23137223 */ /* 0x000fe20000000013 */
[----:B------:R-:W-:Y:S02]  /*abf0*/  F2FP.TF32.F32.PACK_B R16, R16 ;  /* 0x00000010ff10723e */ /* 0x000fe400024050ff */
[----:B------:R1:W-:Y:S01]  /*ac00*/  STS.128 [R77+0x6020], R12 ;  /* 0x0060200c4d007388 */ /* 0x0003e20000000c00 */
[----:B------:R-:W-:Y:S02]  /*ac10*/  F2FP.TF32.F32.PACK_B R17, R17 ;  /* 0x00000011ff11723e */ /* 0x000fe400024050ff */
        /* <DEDUP_REMOVED lines=20> */
.L_x_162:
[----:B------:R-:W-:Y:S05]  /*ad60*/  BSYNC.RECONVERGENT B0 ;  /* 0x0000000000007941 */ /* 0x000fea0003800200 */
.L_x_161:
[----:B------:R-:W-:Y:S01]  /*ad70*/  BAR.SYNC.DEFER_BLOCKING 0x1, 0x80 ;  /* 0x0042000000007b1d */ /* 0x000fe20000010000 */
[----:B------:R-:W-:Y:S01]  /*ad80*/  UISETP.NE.AND UP0, UPT, UR45, -0x8, UPT ;  /* 0xfffffff82d00788c */ /* 0x000fe2000bf05270 */
[----:B------:R-:W-:Y:S08]  /*ad90*/  IADD3 R0, PT, PT, R30, 0x1, RZ ;  /* 0x000000011e007810 */ /* 0x000ff00007ffe0ff */
[----:B------:R-:W-:Y:S05]  /*ada0*/  BRA.U !UP0, `(.L_x_163) ;  /* 0x0000000108287547 */ /* 0x000fea000b800000 */
[----:B------:R-:W-:Y:S01]  /*adb0*/  ISETP.NE.AND P0, PT, R86, RZ, PT ;  /* 0x000000ff5600720c */ /* 0x000fe20003f05270 */
[----:B------:R-:W-:Y:S01]  /*adc0*/  IMAD.U32 R3, RZ, RZ, UR51 ;  /* 0x00000033ff037e24 */ /* 0x000fe2000f8e00ff */
[----:B------:R-:W-:Y:S01]  /*add0*/  UIADD3 UR51, UPT, UPT, UR51, 0x1, URZ ;  /* 0x0000000133337890 */ /* 0x000fe2000fffe0ff */
[----:B------:R-:W-:Y:S03]  /*ade0*/  IMAD.U32 R2, RZ, RZ, UR37 ;  /* 0x00000025ff027e24 */ /* 0x000fe6000f8e00ff */
[----:B------:R-:W-:Y:S04]  /*adf0*/  UISETP.NE.AND UP0, UPT, UR51, 0x4, UPT ;  /* 0x000000043300788c */ /* 0x000fe8000bf05270 */
[----:B------:R-:W-:Y:S03]  /*ae00*/  USEL UR51, UR51, URZ, UP0 ;  /* 0x000000ff33337287 */ /* 0x000fe60008000000 */
[----:B------:R-:W-:Y:S05]  /*ae10*/  @P0 LEA R3, R3, UR36, 0x3 ;  /* 0x0000002403030c11 */ /* 0x000fea000f8e18ff */
[----:B------:R-:W-:Y:S05]  /*ae20*/  @P0 VIADD R3, R3, 0x80 ;  /* 0x0000008003030836 */ /* 0x000fea0000000000 */
[----:B------:R-:W-:Y:S04]  /*ae30*/  @P0 PRMT R2, R2, 0x654, R3 ;  /* 0x0000065402020816 */ /* 0x000fe80000000003 */
[----:B------:R2:W-:Y:S03]  /*ae40*/  @P0 SYNCS.ARRIVE.TRANS64.RED.A1T0 RZ, [R2+URZ], RZ ;  /* 0x000000ff02ff09a7 */ /* 0x0005e600081004ff */
.L_x_163:
[----:B------:R-:W-:Y:S01]  /*ae50*/  ISETP.NE.AND P2, PT, R82, RZ, PT ;  /* 0x000000ff5200720c */ /* 0x000fe20003f45270 */
[----:B------:R-:W-:Y:S01]  /*ae60*/  UIADD3 UR45, UPT, UPT, UR45, 0x8, URZ ;  /* 0x000000082d2d7890 */ /* 0x000fe2000fffe0ff */
[----:B------:R-:W-:Y:S01]  /*ae70*/  ISETP.NE.AND P0, PT, R84, 0x2, PT ;  /* 0x000000025400780c */ /* 0x000fe20003f05270 */
[----:B------:R-:W-:Y:S01]  /*ae80*/  IMAD.IADD R20, R29, 0x1, R66 ;  /* 0x000000011d147824 */ /* 0x000fe200078e0242 */
[----:B------:R-:W-:Y:S01]  /*ae90*/  ISETP.NE.AND P1, PT, R0, 0x4, PT ;  /* 0x000000040000780c */ /* 0x000fe20003f25270 */
[----:B------:R-:W-:Y:S01]  /*aea0*/  IMAD.IADD R21, R31, 0x1, R68 ;  /* 0x000000011f157824 */ /* 0x000fe200078e0244 */
[----:B--2---:R-:W-:Y:S02]  /*aeb0*/  SEL R2, RZ, 0x1, P0 ;  /* 0x00000001ff027807 */ /* 0x004fe40000000000 */
[----:B------:R-:W-:Y:S02]  /*aec0*/  SEL R3, RZ, 0x1, P1 ;  /* 0x00000001ff037807 */ /* 0x000fe40000800000 */
[----:B------:R-:W-:Y:S02]  /*aed0*/  LOP3.LUT R75, R75, R2, RZ, 0x3c, !PT ;  /* 0x000000024b4b7212 */ /* 0x000fe400078e3cff */
[----:B------:R-:W-:Y:S02]  /*aee0*/  LOP3.LUT R76, R76, R3, RZ, 0x3c, !PT ;  /* 0x000000034c4c7212 */ /* 0x000fe400078e3cff */
[----:B------:R-:W-:Y:S02]  /*aef0*/  @P2 R2UR UR44, R74 ;  /* 0x000000004a2c22ca */ /* 0x000fe400000e0000 */
[----:B------:R-:W-:Y:S02]  /*af00*/  SEL R84, R84, RZ, P0 ;  /* 0x000000ff54547207 */ /* 0x000fe40000000000 */
[----:B------:R-:W-:Y:S01]  /*af10*/  SEL R30, R0, RZ, P1 ;  /* 0x000000ff001e7207 */ /* 0x000fe20000800000 */
[----:B------:R-:W-:Y:S10]  /*af20*/  @P2 BRA `(.L_x_164) ;  /* 0xffffffa400a82947 */ /* 0x000ff4000383ffff */
[----:B------:R-:W-:-:S09]  /*af30*/  UISETP.NE.AND UP0, UPT, UR50, URZ, UPT ;  /* 0x000000ff3200728c */ /* 0x000fd2000bf05270 */
[----:B------:R-:W-:Y:S05]  /*af40*/  BRA.U !UP0, `(.L_x_165) ;  /* 0x0000000108487547 */ /* 0x000fea000b800000 */
[----:B------:R-:W2:Y:S02]  /*af50*/  LDCU.64 UR4, c[0x0][0x890] ;  /* 0x00011200ff0477ac */ /* 0x000ea40008000a00 */
[----:B--2---:R-:W-:-:S04]  /*af60*/  UISETP.NE.U32.AND UP0, UPT, UR4, URZ, UPT ;  /* 0x000000ff0400728c */ /* 0x004fc8000bf05070 */
[----:B------:R-:W-:-:S09]  /*af70*/  UISETP.NE.AND.EX UP0, UPT, UR5, URZ, UPT, UP0 ;  /* 0x000000ff0500728c */ /* 0x000fd2000bf05300 */
[----:B------:R-:W-:Y:S05]  /*af80*/  BRA.U UP0, `(.L_x_166) ;  /* 0x00000001000c7547 */ /* 0x000fea000b800000 */
[----:B------:R-:W-:-:S13]  /*af90*/  FSETP.NEU.AND P0, PT, R35, RZ, PT ;  /* 0x000000ff2300720b */ /* 0x000fda0003f0d000 */
[----:B------:R-:W-:Y:S05]  /*afa0*/  @!P0 EXIT ;  /* 0x000000000000894d */ /* 0x000fea0003800000 */
[----:B------:R-:W-:Y:S05]  /*afb0*/  BRA `(.L_x_165) ;  /* 0x00000000002c7947 */ /* 0x000fea0003800000 */
.L_x_166:
[----:B------:R-:W-:Y:S01]  /*afc0*/  ISETP.NE.AND P0, PT, R83, RZ, PT ;  /* 0x000000ff5300720c */ /* 0x000fe20003f05270 */
[----:B------:R-:W-:-:S12]  /*afd0*/  BSSY.RECONVERGENT B0, `(.L_x_165) ;  /* 0x0000009000007945 */ /* 0x000fd80003800200 */
[----:B------:R-:W-:Y:S05]  /*afe0*/  @P0 BRA `(.L_x_167) ;  /* 0x0000000000140947 */ /* 0x000fea0003800000 */
[----:B------:R-:W2:Y:S02]  /*aff0*/  LDCU.64 UR4, c[0x0][0x888] ;  /* 0x00011100ff0477ac */ /* 0x000ea40008000a00 */
[----:B--2---:R-:W-:-:S04]  /*b000*/  ISETP.NE.U32.AND P0, PT, RZ, UR4, PT ;  /* 0x00000004ff007c0c */ /* 0x004fc8000bf05070 */
[----:B------:R-:W-:-:S13]  /*b010*/  ISETP.NE.AND.EX P0, PT, RZ, UR5, PT, P0 ;  /* 0x00000005ff007c0c */ /* 0x000fda000bf05300 */
[----:B------:R-:W-:Y:S05]  /*b020*/  @!P0 EXIT ;  /* 0x000000000000894d */ /* 0x000fea0003800000 */
[----:B------:R-:W-:Y:S05]  /*b030*/  BRA `(.L_x_168) ;  /* 0x0000000000087947 */ /* 0x000fea0003800000 */
.L_x_167:
[----:B------:R-:W-:-:S13]  /*b040*/  FSETP.NEU.AND P0, PT, R35, RZ, PT ;  /* 0x000000ff2300720b */ /* 0x000fda0003f0d000 */
[----:B------:R-:W-:Y:S05]  /*b050*/  @!P0 EXIT ;  /* 0x000000000000894d */ /* 0x000fea0003800000 */
.L_x_168:
[----:B------:R-:W-:Y:S05]  /*b060*/  BSYNC.RECONVERGENT B0 ;  /* 0x0000000000007941 */ /* 0x000fea0003800200 */
.L_x_165:
[----:B------:R-:W-:Y:S01]  /*b070*/  ULEA UR4, UR51, UR36, 0x3 ;  /* 0x0000002433047291 */ /* 0x000fe2000f8e18ff */
[----:B------:R-:W-:-:S04]  /*b080*/  DEPBAR.LE SB0, 0x0 ;  /* 0x000080000000791a */ /* 0x000fc80000000000 */
[----:B------:R-:W-:-:S04]  /*b090*/  UIADD3 UR4, UPT, UPT, UR4, 0x80, URZ ;  /* 0x0000008004047890 */ /* 0x000fc8000fffe0ff */
[----:B------:R-:W-:-:S09]  /*b0a0*/  UPRMT UR4, UR37, 0x654, UR4 ;  /* 0x0000065425047896 */ /* 0x000fd20008000004 */
[----:B------:R-:W-:Y:S01]  /*b0b0*/  SYNCS.ARRIVE.TRANS64.RED.A1T0 RZ, [UR4], RZ ;  /* 0x000000ffffff79a7 */ /* 0x000fe20008100404 */
[----:B------:R-:W-:Y:S05]  /*b0c0*/  EXIT ;  /* 0x000000000000794d */ /* 0x000fea0003800000 */
.L_x_19:
[----:B--2---:R2:W1:Y:S02]  /*b0d0*/  SYNCS.PHASECHK.TRANS64.TRYWAIT P0, [R3+URZ+0x120], R2 ;  /* 0x00012002030075a7 */ /* 0x00446400080011ff */
[----:B-1----:R-:W-:Y:S05]  /*b0e0*/  @!P0 NANOSLEEP.SYNCS 0x989680 ;  /* 0x009896800000895d */ /* 0x002fea0003900000 */
[----:B------:R-:W1:Y:S02]  /*b0f0*/  @!P0 SYNCS.PHASECHK.TRANS64 P0, [R3+URZ+0x120], R2 ;  /* 0x00012002030085a7 */ /* 0x000e6400080010ff */
[----:B-1----:R-:W-:Y:S05]  /*b100*/  @!P0 BRA `(.L_x_19) ;  /* 0xfffffffc00f08947 */ /* 0x002fea000383ffff */
[----:B------:R-:W-:Y:S05]  /*b110*/  BRA `(.L_x_169) ;  /* 0xffffff6400447947 */ /* 0x000fea000383ffff */
.L_x_22:
[----:B-1----:R-:W-:-:S07]  /*b120*/  MOV R2, UR41 ;  /* 0x0000002900027c02 */ /* 0x002fce0008000f00 */
.L_x_170:
[----:B-1----:R1:W2:Y:S02]  /*b130*/  SYNCS.PHASECHK.TRANS64.TRYWAIT P0, [R2+URZ+0x30], R5 ;  /* 0x00003005020075a7 */ /* 0x0022a400080011ff */
[----:B--2---:R-:W-:Y:S05]  /*b140*/  @!P0 NANOSLEEP.SYNCS 0x989680 ;  /* 0x009896800000895d */ /* 0x004fea0003900000 */
[----:B------:R-:W2:Y:S02]  /*b150*/  @!P0 SYNCS.PHASECHK.TRANS64 P0, [R2+URZ+0x30], R5 ;  /* 0x00003005020085a7 */ /* 0x000ea400080010ff */
[----:B--2---:R-:W-:Y:S05]  /*b160*/  @!P0 BRA `(.L_x_170) ;  /* 0xfffffffc00f08947 */ /* 0x004fea000383ffff */
[----:B------:R-:W-:Y:S05]  /*b170*/  BRA `(.L_x_21) ;  /* 0xffffff6400a07947 */ /* 0x000fea000383ffff */
.L_x_28:
[----:B-1----:R-:W-:-:S07]  /*b180*/  MOV R2, UR41 ;  /* 0x0000002900027c02 */ /* 0x002fce0008000f00 */
.L_x_171:
[----:B-1----:R1:W2:Y:S02]  /*b190*/  SYNCS.PHASECHK.TRANS64.TRYWAIT P0, [R2+URZ+0x30], R5 ;  /* 0x00003005020075a7 */ /* 0x0022a400080011ff */
[----:B--2---:R-:W-:Y:S05]  /*b1a0*/  @!P0 NANOSLEEP.SYNCS 0x989680 ;  /* 0x009896800000895d */ /* 0x004fea0003900000 */
[----:B------:R-:W2:Y:S02]  /*b1b0*/  @!P0 SYNCS.PHASECHK.TRANS64 P0, [R2+URZ+0x30], R5 ;  /* 0x00003005020085a7 */ /* 0x000ea400080010ff */
[----:B--2---:R-:W-:Y:S05]  /*b1c0*/  @!P0 BRA `(.L_x_171) ;  /* 0xfffffffc00f08947 */ /* 0x004fea000383ffff */
[----:B------:R-:W-:Y:S05]  /*b1d0*/  BRA `(.L_x_27) ;  /* 0xffffff68008c7947 */ /* 0x000fea000383ffff */
.L_x_32:
[----:B-1----:R1:W2:Y:S02]  /*b1e0*/  SYNCS.PHASECHK.TRANS64.TRYWAIT P0, [R2+URZ+0xb0], R3 ;  /* 0x0000b003020075a7 */ /* 0x0022a400080011ff */
[----:B--2---:R-:W-:Y:S05]  /*b1f0*/  @!P0 NANOSLEEP.SYNCS 0x989680 ;  /* 0x009896800000895d */ /* 0x004fea0003900000 */
[----:B------:R-:W2:Y:S02]  /*b200*/  @!P0 SYNCS.PHASECHK.TRANS64 P0, [R2+URZ+0xb0], R3 ;  /* 0x0000b003020085a7 */ /* 0x000ea400080010ff */
[----:B--2---:R-:W-:Y:S05]  /*b210*/  @!P0 BRA `(.L_x_32) ;  /* 0xfffffffc00f08947 */ /* 0x004fea000383ffff */
[----:B------:R-:W-:Y:S05]  /*b220*/  BRA `(.L_x_172) ;  /* 0xffffff6c004c7947 */ /* 0x000fea000383ffff */
.L_x_36:
[----:B----4-:R-:W-:-:S07]  /*b230*/  MOV R0, UR5 ;  /* 0x0000000500007c02 */ /* 0x010fce0008000f00 */
.L_x_173:
[----:B-1----:R1:W2:Y:S02]  /*b240*/  SYNCS.PHASECHK.TRANS64.TRYWAIT P0, [R0+URZ], R3 ;  /* 0x00000003000075a7 */ /* 0x0022a400080011ff */
[----:B--2---:R-:W-:Y:S05]  /*b250*/  @!P0 NANOSLEEP.SYNCS 0x989680 ;  /* 0x009896800000895d */ /* 0x004fea0003900000 */
[----:B------:R-:W2:Y:S02]  /*b260*/  @!P0 SYNCS.PHASECHK.TRANS64 P0, [R0+URZ], R3 ;  /* 0x00000003000085a7 */ /* 0x000ea400080010ff */
[----:B--2---:R-:W-:Y:S05]  /*b270*/  @!P0 BRA `(.L_x_173) ;  /* 0xfffffffc00f08947 */ /* 0x004fea000383ffff */
[----:B------:R-:W-:Y:S05]  /*b280*/  BRA `(.L_x_174) ;  /* 0xffffff7000bc7947 */ /* 0x000fea000383ffff */
.L_x_37:
[----:B----4-:R-:W-:-:S07]  /*b290*/  MOV R0, UR5 ;  /* 0x0000000500007c02 */ /* 0x010fce0008000f00 */
.L_x_175:
[----:B-1----:R1:W2:Y:S02]  /*b2a0*/  SYNCS.PHASECHK.TRANS64.TRYWAIT P0, [R0+URZ], R3 ;  /* 0x00000003000075a7 */ /* 0x0022a400080011ff */
[----:B--2---:R-:W-:Y:S05]  /*b2b0*/  @!P0 NANOSLEEP.SYNCS 0x989680 ;  /* 0x009896800000895d */ /* 0x004fea0003900000 */
[----:B------:R-:W2:Y:S02]  /*b2c0*/  @!P0 SYNCS.PHASECHK.TRANS64 P0, [R0+URZ], R3 ;  /* 0x00000003000085a7 */ /* 0x000ea400080010ff */
[----:B--2---:R-:W-:Y:S05]  /*b2d0*/  @!P0 BRA `(.L_x_175) ;  /* 0xfffffffc00f08947 */ /* 0x004fea000383ffff */
[----:B------:R-:W-:Y:S05]  /*b2e0*/  BRA `(.L_x_176) ;  /* 0xffffff7000c87947 */ /* 0x000fea000383ffff */
.L_x_38:
[----:B----4-:R-:W-:-:S07]  /*b2f0*/  MOV R0, UR5 ;  /* 0x0000000500007c02 */ /* 0x010fce0008000f00 */
.L_x_177:
[----:B-1----:R1:W2:Y:S02]  /*b300*/  SYNCS.PHASECHK.TRANS64.TRYWAIT P0, [R0+URZ], R3 ;  /* 0x00000003000075a7 */ /* 0x0022a400080011ff */
[----:B--2---:R-:W-:Y:S05]  /*b310*/  @!P0 NANOSLEEP.SYNCS 0x989680 ;  /* 0x009896800000895d */ /* 0x004fea0003900000 */
[----:B------:R-:W2:Y:S02]  /*b320*/  @!P0 SYNCS.PHASECHK.TRANS64 P0, [R0+URZ], R3 ;  /* 0x00000003000085a7 */ /* 0x000ea400080010ff */
[----:B--2---:R-:W-:Y:S05]  /*b330*/  @!P0 BRA `(.L_x_177) ;  /* 0xfffffffc00f08947 */ /* 0x004fea000383ffff */
[----:B------:R-:W-:Y:S05]  /*b340*/  BRA `(.L_x_178) ;  /* 0xffffff7000d47947 */ /* 0x000fea000383ffff */
.L_x_39:
[----:B----4-:R-:W-:-:S07]  /*b350*/  MOV R0, UR5 ;  /* 0x0000000500007c02 */ /* 0x010fce0008000f00 */
.L_x_179:
[----:B-1----:R1:W2:Y:S02]  /*b360*/  SYNCS.PHASECHK.TRANS64.TRYWAIT P0, [R0+URZ], R3 ;  /* 0x00000003000075a7 */ /* 0x0022a400080011ff */
[----:B--2---:R-:W-:Y:S05]  /*b370*/  @!P0 NANOSLEEP.SYNCS 0x989680 ;  /* 0x009896800000895d */ /* 0x004fea0003900000 */
[----:B------:R-:W2:Y:S02]  /*b380*/  @!P0 SYNCS.PHASECHK.TRANS64 P0, [R0+URZ], R3 ;  /* 0x00000003000085a7 */ /* 0x000ea400080010ff */
[----:B--2---:R-:W-:Y:S05]  /*b390*/  @!P0 BRA `(.L_x_179) ;  /* 0xfffffffc00f08947 */ /* 0x004fea000383ffff */
[----:B------:R-:W-:Y:S05]  /*b3a0*/  BRA `(.L_x_180) ;  /* 0xffffff7000e07947 */ /* 0x000fea000383ffff */
.L_x_40:
[----:B----4-:R-:W-:-:S07]  /*b3b0*/  MOV R0, UR5 ;  /* 0x0000000500007c02 */ /* 0x010fce0008000f00 */
.L_x_181:
[----:B-1----:R1:W2:Y:S02]  /*b3c0*/  SYNCS.PHASECHK.TRANS64.TRYWAIT P0, [R0+URZ], R3 ;  /* 0x00000003000075a7 */ /* 0x0022a400080011ff */
[----:B--2---:R-:W-:Y:S05]  /*b3d0*/  @!P0 NANOSLEEP.SYNCS 0x989680 ;  /* 0x009896800000895d */ /* 0x004fea0003900000 */
[----:B------:R-:W2:Y:S02]  /*b3e0*/  @!P0 SYNCS.PHASECHK.TRANS64 P0, [R0+URZ], R3 ;  /* 0x00000003000085a7 */ /* 0x000ea400080010ff */
[----:B--2---:R-:W-:Y:S05]  /*b3f0*/  @!P0 BRA `(.L_x_181) ;  /* 0xfffffffc00f08947 */ /* 0x004fea000383ffff */
[----:B------:R-:W-:Y:S05]  /*b400*/  BRA `(.L_x_182) ;  /* 0xffffff7000ec7947 */ /* 0x000fea000383ffff */
.L_x_43:
[----:B-1----:R1:W2:Y:S02]  /*b410*/  SYNCS.PHASECHK.TRANS64.TRYWAIT P0, [R0+URZ+0x110], R5 ;  /* 0x00011005000075a7 */ /* 0x0022a400080011ff */
[----:B--2---:R-:W-:Y:S05]  /*b420*/  @!P0 NANOSLEEP.SYNCS 0x989680 ;  /* 0x009896800000895d */ /* 0x004fea0003900000 */
[----:B------:R-:W2:Y:S02]  /*b430*/  @!P0 SYNCS.PHASECHK.TRANS64 P0, [R0+URZ+0x110], R5 ;  /* 0x00011005000085a7 */ /* 0x000ea400080010ff */
[----:B--2---:R-:W-:Y:S05]  /*b440*/  @!P0 BRA `(.L_x_43) ;  /* 0xfffffffc00f08947 */ /* 0x004fea000383ffff */
[----:B------:R-:W-:Y:S05]  /*b450*/  BRA `(.L_x_183) ;  /* 0xffffff7400487947 */ /* 0x000fea000383ffff */
.L_x_44:
[----:B------:R-:W-:-:S07]  /*b460*/  MOV R0, UR5 ;  /* 0x0000000500007c02 */ /* 0x000fce0008000f00 */
.L_x_184:
[----:B-1----:R1:W2:Y:S02]  /*b470*/  SYNCS.PHASECHK.TRANS64.TRYWAIT P0, [R0+URZ+0xc0], R5 ;  /* 0x0000c005000075a7 */ /* 0x0022a400080011ff */
[----:B--2---:R-:W-:Y:S05]  /*b480*/  @!P0 NANOSLEEP.SYNCS 0x989680 ;  /* 0x009896800000895d */ /* 0x004fea0003900000 */
[----:B------:R-:W2:Y:S02]  /*b490*/  @!P0 SYNCS.PHASECHK.TRANS64 P0, [R0+URZ+0xc0], R5 ;  /* 0x0000c005000085a7 */ /* 0x000ea400080010ff */
[----:B--2---:R-:W-:Y:S05]  /*b4a0*/  @!P0 BRA `(.L_x_184) ;  /* 0xfffffffc00f08947 */ /* 0x004fea000383ffff */
[----:B------:R-:W-:Y:S05]  /*b4b0*/  BRA `(.L_x_185) ;  /* 0xffffff7400587947 */ /* 0x000fea000383ffff */
.L_x_45:
[----:B-1----:R1:W2:Y:S02]  /*b4c0*/  SYNCS.PHASECHK.TRANS64.TRYWAIT P1, [R0+URZ+0xb0], R5 ;  /* 0x0000b005000075a7 */ /* 0x0022a400080211ff */
[----:B--2---:R-:W-:Y:S05]  /*b4d0*/  @!P1 NANOSLEEP.SYNCS 0x989680 ;  /* 0x009896800000995d */ /* 0x004fea0003900000 */
[----:B------:R-:W2:Y:S02]  /*b4e0*/  @!P1 SYNCS.PHASECHK.TRANS64 P1, [R0+URZ+0xb0], R5 ;  /* 0x0000b005000095a7 */ /* 0x000ea400080210ff */
[----:B--2---:R-:W-:Y:S05]  /*b4f0*/  @!P1 BRA `(.L_x_45) ;  /* 0xfffffffc00f09947 */ /* 0x004fea000383ffff */
[----:B------:R-:W-:Y:S05]  /*b500*/  BRA `(.L_x_186) ;  /* 0xffffff7400887947 */ /* 0x000fea000383ffff */
.L_x_48:
[----:B------:R-:W-:-:S07]  /*b510*/  MOV R0, UR5 ;  /* 0x0000000500007c02 */ /* 0x000fce0008000f00 */
.L_x_187:
[----:B-1----:R1:W2:Y:S02]  /*b520*/  SYNCS.PHASECHK.TRANS64.TRYWAIT P0, [R0+URZ+0xc0], R3 ;  /* 0x0000c003000075a7 */ /* 0x0022a400080011ff */
[----:B--2---:R-:W-:Y:S05]  /*b530*/  @!P0 NANOSLEEP.SYNCS 0x989680 ;  /* 0x009896800000895d */ /* 0x004fea0003900000 */
[----:B------:R-:W2:Y:S02]  /*b540*/  @!P0 SYNCS.PHASECHK.TRANS64 P0, [R0+URZ+0xc0], R3 ;  /* 0x0000c003000085a7 */ /* 0x000ea400080010ff */
[----:B--2---:R-:W-:Y:S05]  /*b550*/  @!P0 BRA `(.L_x_187) ;  /* 0xfffffffc00f08947 */ /* 0x004fea000383ffff */
[----:B------:R-:W-:Y:S05]  /*b560*/  BRA `(.L_x_47) ;  /* 0xffffff7400dc7947 */ /* 0x000fea000383ffff */
.L_x_55:
[----:B-1----:R1:W2:Y:S02]  /*b570*/  SYNCS.PHASECHK.TRANS64.TRYWAIT P1, [R0+URZ+0xb0], R5 ;  /* 0x0000b005000075a7 */ /* 0x0022a400080211ff */
[----:B--2---:R-:W-:Y:S05]  /*b580*/  @!P1 NANOSLEEP.SYNCS 0x989680 ;  /* 0x009896800000995d */ /* 0x004fea0003900000 */
[----:B------:R-:W2:Y:S02]  /*b590*/  @!P1 SYNCS.PHASECHK.TRANS64 P1, [R0+URZ+0xb0], R5 ;  /* 0x0000b005000095a7 */ /* 0x000ea400080210ff */
[----:B--2---:R-:W-:Y:S05]  /*b5a0*/  @!P1 BRA `(.L_x_55) ;  /* 0xfffffffc00f09947 */ /* 0x004fea000383ffff */
[----:B------:R-:W-:Y:S05]  /*b5b0*/  BRA `(.L_x_188) ;  /* 0xffffff7c004c7947 */ /* 0x000fea000383ffff */
.L_x_56:
[----:B------:R-:W-:-:S07]  /*b5c0*/  MOV R3, UR7 ;  /* 0x0000000700037c02 */ /* 0x000fce0008000f00 */
.L_x_189:
[----:B-1----:R1:W2:Y:S02]  /*b5d0*/  SYNCS.PHASECHK.TRANS64.TRYWAIT P0, [R3+URZ+0xf0], R0 ;  /* 0x0000f000030075a7 */ /* 0x0022a400080011ff */
[----:B--2---:R-:W-:Y:S05]  /*b5e0*/  @!P0 NANOSLEEP.SYNCS 0x989680 ;  /* 0x009896800000895d */ /* 0x004fea0003900000 */
[----:B------:R-:W2:Y:S02]  /*b5f0*/  @!P0 SYNCS.PHASECHK.TRANS64 P0, [R3+URZ+0xf0], R0 ;  /* 0x0000f000030085a7 */ /* 0x000ea400080010ff */
[----:B--2---:R-:W-:Y:S05]  /*b600*/  @!P0 BRA `(.L_x_189) ;  /* 0xfffffffc00f08947 */ /* 0x004fea000383ffff */
[----:B------:R-:W-:Y:S05]  /*b610*/  BRA `(.L_x_190) ;  /* 0xffffff7c00847947 */ /* 0x000fea000383ffff */
.L_x_59:
[----:B------:R-:W-:Y:S07]  /*b620*/  MOV R0, UR6 ;  /* 0x0000000600007c02 */ /* 0x000fee0008000f00 */
.L_x_191:
[----:B-1----:R1:W2:Y:S02]  /*b630*/  SYNCS.PHASECHK.TRANS64.TRYWAIT P0, [R0+URZ], R3 ;  /* 0x00000003000075a7 */ /* 0x0022a400080011ff */
[----:B--2---:R-:W-:Y:S05]  /*b640*/  @!P0 NANOSLEEP.SYNCS 0x989680 ;  /* 0x009896800000895d */ /* 0x004fea0003900000 */
[----:B------:R-:W2:Y:S02]  /*b650*/  @!P0 SYNCS.PHASECHK.TRANS64 P0, [R0+URZ], R3 ;  /* 0x00000003000085a7 */ /* 0x000ea400080010ff */
[----:B--2---:R-:W-:Y:S05]  /*b660*/  @!P0 BRA `(.L_x_191) ;  /* 0xfffffffc00f08947 */ /* 0x004fea000383ffff */
[----:B------:R-:W-:Y:S05]  /*b670*/  BRA `(.L_x_58) ;  /* 0xffffff7c00a07947 */ /* 0x000fea000383ffff */
.L_x_62:
[----:B------:R-:W-:-:S07]  /*b680*/  MOV R0, UR6 ;  /* 0x0000000600007c02 */ /* 0x000fce0008000f00 */
.L_x_192:
[----:B--2---:R2:W4:Y:S02]  /*b690*/  SYNCS.PHASECHK.TRANS64.TRYWAIT P0, [R0+URZ], R3 ;  /* 0x00000003000075a7 */ /* 0x00452400080011ff */
[----:B----4-:R-:W-:Y:S05]  /*b6a0*/  @!P0 NANOSLEEP.SYNCS 0x989680 ;  /* 0x009896800000895d */ /* 0x010fea0003900000 */
[----:B------:R-:W4:Y:S02]  /*b6b0*/  @!P0 SYNCS.PHASECHK.TRANS64 P0, [R0+URZ], R3 ;  /* 0x00000003000085a7 */ /* 0x000f2400080010ff */
[----:B----4-:R-:W-:Y:S05]  /*b6c0*/  @!P0 BRA `(.L_x_192) ;  /* 0xfffffffc00f08947 */ /* 0x010fea000383ffff */
[----:B------:R-:W-:Y:S05]  /*b6d0*/  BRA `(.L_x_193) ;  /* 0xffffff80007c7947 */ /* 0x000fea000383ffff */
.L_x_63:
[----:B------:R-:W-:-:S07]  /*b6e0*/  MOV R0, UR6 ;  /* 0x0000000600007c02 */ /* 0x000fce0008000f00 */
.L_x_194:
[----:B-1----:R1:W2:Y:S02]  /*b6f0*/  SYNCS.PHASECHK.TRANS64.TRYWAIT P0, [R0+URZ], R3 ;  /* 0x00000003000075a7 */ /* 0x0022a400080011ff */
[----:B--2---:R-:W-:Y:S05]  /*b700*/  @!P0 NANOSLEEP.SYNCS 0x989680 ;  /* 0x009896800000895d */ /* 0x004fea0003900000 */
[----:B------:R-:W2:Y:S02]  /*b710*/  @!P0 SYNCS.PHASECHK.TRANS64 P0, [R0+URZ], R3 ;  /* 0x00000003000085a7 */ /* 0x000ea400080010ff */
[----:B--2---:R-:W-:Y:S05]  /*b720*/  @!P0 BRA `(.L_x_194) ;  /* 0xfffffffc00f08947 */ /* 0x004fea000383ffff */
[----:B------:R-:W-:Y:S05]  /*b730*/  BRA `(.L_x_195) ;  /* 0xffffff8000887947 */ /* 0x000fea000383ffff */
.L_x_64:
[----:B------:R-:W-:-:S07]  /*b740*/  MOV R0, UR6 ;  /* 0x0000000600007c02 */ /* 0x000fce0008000f00 */
.L_x_196:
[----:B-1----:R1:W2:Y:S02]  /*b750*/  SYNCS.PHASECHK.TRANS64.TRYWAIT P0, [R0+URZ], R3 ;  /* 0x00000003000075a7 */ /* 0x0022a400080011ff */
[----:B--2---:R-:W-:Y:S05]  /*b760*/  @!P0 NANOSLEEP.SYNCS 0x989680 ;  /* 0x009896800000895d */ /* 0x004fea0003900000 */
[----:B------:R-:W2:Y:S02]  /*b770*/  @!P0 SYNCS.PHASECHK.TRANS64 P0, [R0+URZ], R3 ;  /* 0x00000003000085a7 */ /* 0x000ea400080010ff */
[----:B--2---:R-:W-:Y:S05]  /*b780*/  @!P0 BRA `(.L_x_196) ;  /* 0xfffffffc00f08947 */ /* 0x004fea000383ffff */
[----:B------:R-:W-:Y:S05]  /*b790*/  BRA `(.L_x_197) ;  /* 0xffffff8000947947 */ /* 0x000fea000383ffff */
.L_x_65:
[----:B------:R-:W-:-:S07]  /*b7a0*/  MOV R0, UR7 ;  /* 0x0000000700007c02 */ /* 0x000fce0008000f00 */
.L_x_198:
[----:B-1----:R1:W2:Y:S02]  /*b7b0*/  SYNCS.PHASECHK.TRANS64.TRYWAIT P0, [R0+URZ], R3 ;  /* 0x00000003000075a7 */ /* 0x0022a400080011ff */
[----:B--2---:R-:W-:Y:S05]  /*b7c0*/  @!P0 NANOSLEEP.SYNCS 0x989680 ;  /* 0x009896800000895d */ /* 0x004fea0003900000 */
[----:B------:R-:W2:Y:S02]  /*b7d0*/  @!P0 SYNCS.PHASECHK.TRANS64 P0, [R0+URZ], R3 ;  /* 0x00000003000085a7 */ /* 0x000ea400080010ff */
[----:B--2---:R-:W-:Y:S05]  /*b7e0*/  @!P0 BRA `(.L_x_198) ;  /* 0xfffffffc00f08947 */ /* 0x004fea000383ffff */
[----:B------:R-:W-:Y:S05]  /*b7f0*/  BRA `(.L_x_199) ;  /* 0xffffff8000a07947 */ /* 0x000fea000383ffff */
.L_x_70:
[----:B--2---:R2:W3:Y:S02]  /*b800*/  SYNCS.PHASECHK.TRANS64.TRYWAIT P0, [R0+URZ+0xb0], R3 ;  /* 0x0000b003000075a7 */ /* 0x0044e400080011ff */
[----:B---3--:R-:W-:Y:S05]  /*b810*/  @!P0 NANOSLEEP.SYNCS 0x989680 ;  /* 0x009896800000895d */ /* 0x008fea0003900000 */
[----:B------:R-:W3:Y:S02]  /*b820*/  @!P0 SYNCS.PHASECHK.TRANS64 P0, [R0+URZ+0xb0], R3 ;  /* 0x0000b003000085a7 */ /* 0x000ee400080010ff */
[----:B---3--:R-:W-:Y:S05]  /*b830*/  @!P0 BRA `(.L_x_70) ;  /* 0xfffffffc00f08947 */ /* 0x008fea000383ffff */
[----:B------:R-:W-:Y:S05]  /*b840*/  BRA `(.L_x_200) ;  /* 0xffffff8400a47947 */ /* 0x000fea000383ffff */
.L_x_73:
[----:B------:R-:W-:Y:S07]  /*b850*/  MOV R0, UR7 ;  /* 0x0000000700007c02 */ /* 0x000fee0008000f00 */
.L_x_201:
[----:B--2---:R2:W3:Y:S02]  /*b860*/  SYNCS.PHASECHK.TRANS64.TRYWAIT P0, [R0+URZ+0xa8], R3 ;  /* 0x0000a803000075a7 */ /* 0x0044e400080011ff */
[----:B---3--:R-:W-:Y:S05]  /*b870*/  @!P0 NANOSLEEP.SYNCS 0x989680 ;  /* 0x009896800000895d */ /* 0x008fea0003900000 */
[----:B------:R-:W3:Y:S02]  /*b880*/  @!P0 SYNCS.PHASECHK.TRANS64 P0, [R0+URZ+0xa8], R3 ;  /* 0x0000a803000085a7 */ /* 0x000ee400080010ff */
[----:B---3--:R-:W-:Y:S05]  /*b890*/  @!P0 BRA `(.L_x_201) ;  /* 0xfffffffc00f08947 */ /* 0x008fea000383ffff */
[----:B------:R-:W-:Y:S05]  /*b8a0*/  BRA `(.L_x_72) ;  /* 0xffffff8800847947 */ /* 0x000fea000383ffff */
.L_x_76:
[----:B------:R-:W-:Y:S07]  /*b8b0*/  MOV R3, UR7 ;  /* 0x0000000700037c02 */ /* 0x000fee0008000f00 */
.L_x_202:
[----:B-1----:R1:W2:Y:S02]  /*b8c0*/  SYNCS.PHASECHK.TRANS64.TRYWAIT P0, [R3+URZ+0x80], R12 ;  /* 0x0000800c030075a7 */ /* 0x0022a400080011ff */
[----:B--2---:R-:W-:Y:S05]  /*b8d0*/  @!P0 NANOSLEEP.SYNCS 0x989680 ;  /* 0x009896800000895d */ /* 0x004fea0003900000 */
[----:B------:R-:W2:Y:S02]  /*b8e0*/  @!P0 SYNCS.PHASECHK.TRANS64 P0, [R3+URZ+0x80], R12 ;  /* 0x0000800c030085a7 */ /* 0x000ea400080010ff */
[----:B--2---:R-:W-:Y:S05]  /*b8f0*/  @!P0 BRA `(.L_x_202) ;  /* 0xfffffffc00f08947 */ /* 0x004fea000383ffff */
[----:B------:R-:W-:Y:S05]  /*b900*/  BRA `(.L_x_203) ;  /* 0xffffff8c00007947 */ /* 0x000fea000383ffff */
.L_x_77:
[----:B-1----:R-:W-:Y:S07]  /*b910*/  MOV R3, UR7 ;  /* 0x0000000700037c02 */ /* 0x002fee0008000f00 */
.L_x_204:
[----:B-1----:R1:W2:Y:S02]  /*b920*/  SYNCS.PHASECHK.TRANS64.TRYWAIT P0, [R3+URZ+0x88], R12 ;  /* 0x0000880c030075a7 */ /* 0x0022a400080011ff */
[----:B--2---:R-:W-:Y:S05]  /*b930*/  @!P0 NANOSLEEP.SYNCS 0x989680 ;  /* 0x009896800000895d */ /* 0x004fea0003900000 */
[----:B------:R-:W2:Y:S02]  /*b940*/  @!P0 SYNCS.PHASECHK.TRANS64 P0, [R3+URZ+0x88], R12 ;  /* 0x0000880c030085a7 */ /* 0x000ea400080010ff */
[----:B--2---:R-:W-:Y:S05]  /*b950*/  @!P0 BRA `(.L_x_204) ;  /* 0xfffffffc00f08947 */ /* 0x004fea000383ffff */
[----:B------:R-:W-:Y:S05]  /*b960*/  BRA `(.L_x_205) ;  /* 0xffffff8c003c7947 */ /* 0x000fea000383ffff */
.L_x_78:
[----:B-1----:R-:W-:Y:S07]  /*b970*/  MOV R3, UR7 ;  /* 0x0000000700037c02 */ /* 0x002fee0008000f00 */
.L_x_206:
[----:B-1----:R1:W2:Y:S02]  /*b980*/  SYNCS.PHASECHK.TRANS64.TRYWAIT P0, [R3+URZ+0x90], R12 ;  /* 0x0000900c030075a7 */ /* 0x0022a400080011ff */
[----:B--2---:R-:W-:Y:S05]  /*b990*/  @!P0 NANOSLEEP.SYNCS 0x989680 ;  /* 0x009896800000895d */ /* 0x004fea0003900000 */
[----:B------:R-:W2:Y:S02]  /*b9a0*/  @!P0 SYNCS.PHASECHK.TRANS64 P0, [R3+URZ+0x90], R12 ;  /* 0x0000900c030085a7 */ /* 0x000ea400080010ff */
[----:B--2---:R-:W-:Y:S05]  /*b9b0*/  @!P0 BRA `(.L_x_206) ;  /* 0xfffffffc00f08947 */ /* 0x004fea000383ffff */
[----:B------:R-:W-:Y:S05]  /*b9c0*/  BRA `(.L_x_207) ;  /* 0xffffff8c00847947 */ /* 0x000fea000383ffff */
.L_x_79:
[----:B-1----:R-:W-:Y:S07]  /*b9d0*/  MOV R3, UR7 ;  /* 0x0000000700037c02 */ /* 0x002fee0008000f00 */
.L_x_208:
[----:B-1----:R1:W2:Y:S02]  /*b9e0*/  SYNCS.PHASECHK.TRANS64.TRYWAIT P0, [R3+URZ+0x98], R12 ;  /* 0x0000980c030075a7 */ /* 0x0022a400080011ff */
[----:B--2---:R-:W-:Y:S05]  /*b9f0*/  @!P0 NANOSLEEP.SYNCS 0x989680 ;  /* 0x009896800000895d */ /* 0x004fea0003900000 */
[----:B------:R-:W2:Y:S02]  /*ba00*/  @!P0 SYNCS.PHASECHK.TRANS64 P0, [R3+URZ+0x98], R12 ;  /* 0x0000980c030085a7 */ /* 0x000ea400080010ff */
[----:B--2---:R-:W-:Y:S05]  /*ba10*/  @!P0 BRA `(.L_x_208) ;  /* 0xfffffffc00f08947 */ /* 0x004fea000383ffff */
[----:B------:R-:W-:Y:S05]  /*ba20*/  BRA `(.L_x_209) ;  /* 0xffffff8c00cc7947 */ /* 0x000fea000383ffff */
.L_x_80:
[----:B-1----:R-:W-:Y:S07]  /*ba30*/  MOV R3, UR7 ;  /* 0x0000000700037c02 */ /* 0x002fee0008000f00 */
.L_x_210:
[----:B-1----:R1:W2:Y:S02]  /*ba40*/  SYNCS.PHASECHK.TRANS64.TRYWAIT P0, [R3+URZ+0x80], R20 ;  /* 0x00008014030075a7 */ /* 0x0022a400080011ff */
[----:B--2---:R-:W-:Y:S05]  /*ba50*/  @!P0 NANOSLEEP.SYNCS 0x989680 ;  /* 0x009896800000895d */ /* 0x004fea0003900000 */
[----:B------:R-:W2:Y:S02]  /*ba60*/  @!P0 SYNCS.PHASECHK.TRANS64 P0, [R3+URZ+0x80], R20 ;  /* 0x00008014030085a7 */ /* 0x000ea400080010ff */
[----:B--2---:R-:W-:Y:S05]  /*ba70*/  @!P0 BRA `(.L_x_210) ;  /* 0xfffffffc00f08947 */ /* 0x004fea000383ffff */
[----:B------:R-:W-:Y:S05]  /*ba80*/  BRA `(.L_x_211) ;  /* 0xffffff9000187947 */ /* 0x000fea000383ffff */
.L_x_81:
[----:B-1----:R-:W-:Y:S07]  /*ba90*/  MOV R3, UR7 ;  /* 0x0000000700037c02 */ /* 0x002fee0008000f00 */
.L_x_212:
[----:B-1----:R1:W2:Y:S02]  /*baa0*/  SYNCS.PHASECHK.TRANS64.TRYWAIT P0, [R3+URZ+0x88], R20 ;  /* 0x00008814030075a7 */ /* 0x0022a400080011ff */
[----:B--2---:R-:W-:Y:S05]  /*bab0*/  @!P0 NANOSLEEP.SYNCS 0x989680 ;  /* 0x009896800000895d */ /* 0x004fea0003900000 */
[----:B------:R-:W2:Y:S02]  /*bac0*/  @!P0 SYNCS.PHASECHK.TRANS64 P0, [R3+URZ+0x88], R20 ;  /* 0x00008814030085a7 */ /* 0x000ea400080010ff */
[----:B--2---:R-:W-:Y:S05]  /*bad0*/  @!P0 BRA `(.L_x_212) ;  /* 0xfffffffc00f08947 */ /* 0x004fea000383ffff */
[----:B------:R-:W-:Y:S05]  /*bae0*/  BRA `(.L_x_213) ;  /* 0xffffff9000607947 */ /* 0x000fea000383ffff */
.L_x_82:
[----:B-1----:R-:W-:Y:S07]  /*baf0*/  MOV R3, UR7 ;  /* 0x0000000700037c02 */ /* 0x002fee0008000f00 */
.L_x_214:
[----:B-1----:R1:W2:Y:S02]  /*bb00*/  SYNCS.PHASECHK.TRANS64.TRYWAIT P0, [R3+URZ+0x90], R20 ;  /* 0x00009014030075a7 */ /* 0x0022a400080011ff */
[----:B--2---:R-:W-:Y:S05]  /*bb10*/  @!P0 NANOSLEEP.SYNCS 0x989680 ;  /* 0x009896800000895d */ /* 0x004fea0003900000 */
[----:B------:R-:W2:Y:S02]  /*bb20*/  @!P0 SYNCS.PHASECHK.TRANS64 P0, [R3+URZ+0x90], R20 ;  /* 0x00009014030085a7 */ /* 0x000ea400080010ff */
[----:B--2---:R-:W-:Y:S05]  /*bb30*/  @!P0 BRA `(.L_x_214) ;  /* 0xfffffffc00f08947 */ /* 0x004fea000383ffff */
[----:B------:R-:W-:Y:S05]  /*bb40*/  BRA `(.L_x_215) ;  /* 0xffffff9000a87947 */ /* 0x000fea000383ffff */
.L_x_83:
[----:B------:R-:W-:Y:S07]  /*bb50*/  MOV R3, UR7 ;  /* 0x0000000700037c02 */ /* 0x000fee0008000f00 */
.L_x_216:
[----:B-1----:R1:W2:Y:S02]  /*bb60*/  SYNCS.PHASECHK.TRANS64.TRYWAIT P0, [R3+URZ+0x98], R20 ;  /* 0x00009814030075a7 */ /* 0x0022a400080011ff */
[----:B--2---:R-:W-:Y:S05]  /*bb70*/  @!P0 NANOSLEEP.SYNCS 0x989680 ;  /* 0x009896800000895d */ /* 0x004fea0003900000 */
[----:B------:R-:W2:Y:S02]  /*bb80*/  @!P0 SYNCS.PHASECHK.TRANS64 P0, [R3+URZ+0x98], R20 ;  /* 0x00009814030085a7 */ /* 0x000ea400080010ff */
[----:B--2---:R-:W-:Y:S05]  /*bb90*/  @!P0 BRA `(.L_x_216) ;  /* 0xfffffffc00f08947 */ /* 0x004fea000383ffff */
[----:B------:R-:W-:Y:S05]  /*bba0*/  BRA `(.L_x_217) ;  /* 0xffffff9400307947 */ /* 0x000fea000383ffff */
.L_x_85:
[----:B------:R-:W-:-:S07]  /*bbb0*/  MOV R3, UR7 ;  /* 0x0000000700037c02 */ /* 0x000fce0008000f00 */
.L_x_218:
[----:B-1----:R1:W3:Y:S02]  /*bbc0*/  SYNCS.PHASECHK.TRANS64.TRYWAIT P0, [R3+URZ+0x80], R12 ;  /* 0x0000800c030075a7 */ /* 0x0022e400080011ff */
[----:B---3--:R-:W-:Y:S05]  /*bbd0*/  @!P0 NANOSLEEP.SYNCS 0x989680 ;  /* 0x009896800000895d */ /* 0x008fea0003900000 */
[----:B------:R-:W3:Y:S02]  /*bbe0*/  @!P0 SYNCS.PHASECHK.TRANS64 P0, [R3+URZ+0x80], R12 ;  /* 0x0000800c030085a7 */ /* 0x000ee400080010ff */
[----:B---3--:R-:W-:Y:S05]  /*bbf0*/  @!P0 BRA `(.L_x_218) ;  /* 0xfffffffc00f08947 */ /* 0x008fea000383ffff */
[----:B------:R-:W-:Y:S05]  /*bc00*/  BRA `(.L_x_219) ;  /* 0xffffff9400987947 */ /* 0x000fea000383ffff */
.L_x_86:
[----:B-1----:R-:W-:-:S07]  /*bc10*/  MOV R3, UR7 ;  /* 0x0000000700037c02 */ /* 0x002fce0008000f00 */
.L_x_220:
[----:B-1----:R1:W3:Y:S02]  /*bc20*/  SYNCS.PHASECHK.TRANS64.TRYWAIT P0, [R3+URZ+0x88], R12 ;  /* 0x0000880c030075a7 */ /* 0x0022e400080011ff */
[----:B---3--:R-:W-:Y:S05]  /*bc30*/  @!P0 NANOSLEEP.SYNCS 0x989680 ;  /* 0x009896800000895d */ /* 0x008fea0003900000 */
[----:B------:R-:W3:Y:S02]  /*bc40*/  @!P0 SYNCS.PHASECHK.TRANS64 P0, [R3+URZ+0x88], R12 ;  /* 0x0000880c030085a7 */ /* 0x000ee400080010ff */
[----:B---3--:R-:W-:Y:S05]  /*bc50*/  @!P0 BRA `(.L_x_220) ;  /* 0xfffffffc00f08947 */ /* 0x008fea000383ffff */
[----:B------:R-:W-:Y:S05]  /*bc60*/  BRA `(.L_x_221) ;  /* 0xffffff9400887947 */ /* 0x000fea000383ffff */
.L_x_87:
[----:B-1----:R-:W-:-:S07]  /*bc70*/  MOV R3, UR7 ;  /* 0x0000000700037c02 */ /* 0x002fce0008000f00 */
.L_x_222:
[----:B-1----:R1:W3:Y:S02]  /*bc80*/  SYNCS.PHASECHK.TRANS64.TRYWAIT P0, [R3+URZ+0x90], R12 ;  /* 0x0000900c030075a7 */ /* 0x0022e400080011ff */
[----:B---3--:R-:W-:Y:S05]  /*bc90*/  @!P0 NANOSLEEP.SYNCS 0x989680 ;  /* 0x009896800000895d */ /* 0x008fea0003900000 */
[----:B------:R-:W3:Y:S02]  /*bca0*/  @!P0 SYNCS.PHASECHK.TRANS64 P0, [R3+URZ+0x90], R12 ;  /* 0x0000900c030085a7 */ /* 0x000ee400080010ff */
[----:B---3--:R-:W-:Y:S05]  /*bcb0*/  @!P0 BRA `(.L_x_222) ;  /* 0xfffffffc00f08947 */ /* 0x008fea000383ffff */
[----:B------:R-:W-:Y:S05]  /*bcc0*/  BRA `(.L_x_223) ;  /* 0xffffff94007c7947 */ /* 0x000fea000383ffff */
.L_x_89:
[----:B--2---:R2:W4:Y:S02]  /*bcd0*/  SYNCS.PHASECHK.TRANS64.TRYWAIT P0, [R0+URZ+0xb0], R3 ;  /* 0x0000b003000075a7 */ /* 0x00452400080011ff */
[----:B----4-:R-:W-:Y:S05]  /*bce0*/  @!P0 NANOSLEEP.SYNCS 0x989680 ;  /* 0x009896800000895d */ /* 0x010fea0003900000 */
[----:B------:R-:W4:Y:S02]  /*bcf0*/  @!P0 SYNCS.PHASECHK.TRANS64 P0, [R0+URZ+0xb0], R3 ;  /* 0x0000b003000085a7 */ /* 0x000f2400080010ff */
[----:B----4-:R-:W-:Y:S05]  /*bd00*/  @!P0 BRA `(.L_x_89) ;  /* 0xfffffffc00f08947 */ /* 0x010fea000383ffff */
[----:B------:R-:W-:Y:S05]  /*bd10*/  BRA `(.L_x_224) ;  /* 0xffffff9800407947 */ /* 0x000fea000383ffff */
.L_x_100:
[----:B-1----:R-:W-:Y:S04]  /*bd20*/  MOV R2, UR36 ;  /* 0x0000002400027c02 */ /* 0x002fe80008000f00 */
[----:B------:R1:W3:Y:S03]  /*bd30*/  SYNCS.PHASECHK.TRANS64.TRYWAIT P1, [R2+URZ+0x60], R3 ;  /* 0x00006003020075a7 */ /* 0x0002e600080211ff */
[----:B---3--:R-:W-:Y:S05]  /*bd40*/  @!P1 NANOSLEEP.SYNCS 0x989680 ;  /* 0x009896800000995d */ /* 0x008fea0003900000 */
[----:B------:R-:W3:Y:S02]  /*bd50*/  @!P1 SYNCS.PHASECHK.TRANS64 P1, [R2+URZ+0x60], R3 ;  /* 0x00006003020095a7 */ /* 0x000ee400080210ff */
[----:B---3--:R-:W-:Y:S05]  /*bd60*/  @!P1 BRA `(.L_x_100) ;  /* 0xfffffffc00ec9947 */ /* 0x008fea000383ffff */
[----:B------:R-:W-:Y:S05]  /*bd70*/  BRA `(.L_x_99) ;  /* 0xffffffa400487947 */ /* 0x000fea000383ffff */
.L_x_102:
[----:B-1----:R1:W4:Y:S02]  /*bd80*/  SYNCS.PHASECHK.TRANS64.TRYWAIT P0, [R87+URZ+0xd0], R0 ;  /* 0x0000d000570075a7 */ /* 0x00232400080011ff */
[----:B----4-:R-:W-:Y:S05]  /*bd90*/  @!P0 NANOSLEEP.SYNCS 0x989680 ;  /* 0x009896800000895d */ /* 0x010fea0003900000 */
[----:B------:R-:W4:Y:S02]  /*bda0*/  @!P0 SYNCS.PHASECHK.TRANS64 P0, [R87+URZ+0xd0], R0 ;  /* 0x0000d000570085a7 */ /* 0x000f2400080010ff */
[----:B----4-:R-:W-:Y:S05]  /*bdb0*/  @!P0 BRA `(.L_x_102) ;  /* 0xfffffffc00f08947 */ /* 0x010fea000383ffff */
[----:B------:R-:W-:Y:S05]  /*bdc0*/  BRA `(.L_x_101) ;  /* 0xffffffa400707947 */ /* 0x000fea000383ffff */
.L_x_111:
[----:B-1----:R1:W2:Y:S02]  /*bdd0*/  SYNCS.PHASECHK.TRANS64.TRYWAIT P0, [R3+URZ+0x60], R0 ;  /* 0x00006000030075a7 */ /* 0x0022a400080011ff */
[----:B--2---:R-:W-:Y:S05]  /*bde0*/  @!P0 NANOSLEEP.SYNCS 0x989680 ;  /* 0x009896800000895d */ /* 0x004fea0003900000 */
[----:B------:R-:W2:Y:S02]  /*bdf0*/  @!P0 SYNCS.PHASECHK.TRANS64 P0, [R3+URZ+0x60], R0 ;  /* 0x00006000030085a7 */ /* 0x000ea400080010ff */
[----:B--2---:R-:W-:Y:S05]  /*be00*/  @!P0 BRA `(.L_x_111) ;  /* 0xfffffffc00f08947 */ /* 0x004fea000383ffff */
[----:B------:R-:W-:Y:S05]  /*be10*/  BRA `(.L_x_110) ;  /* 0xffffffac008c7947 */ /* 0x000fea000383ffff */
.L_x_119:
[----:B-1----:R1:W2:Y:S02]  /*be20*/  SYNCS.PHASECHK.TRANS64.TRYWAIT P0, [R91+URZ+0x60], R6 ;  /* 0x000060065b0075a7 */ /* 0x0022a400080011ff */
[----:B--2---:R-:W-:Y:S05]  /*be30*/  @!P0 NANOSLEEP.SYNCS 0x989680 ;  /* 0x009896800000895d */ /* 0x004fea0003900000 */
[----:B------:R-:W2:Y:S02]  /*be40*/  @!P0 SYNCS.PHASECHK.TRANS64 P0, [R91+URZ+0x60], R6 ;  /* 0x000060065b0085a7 */ /* 0x000ea400080010ff */
[----:B--2---:R-:W-:Y:S05]  /*be50*/  @!P0 BRA `(.L_x_119) ;  /* 0xfffffffc00f08947 */ /* 0x004fea000383ffff */
[----:B------:R-:W-:Y:S05]  /*be60*/  BRA `(.L_x_118) ;  /* 0xffffffb400cc7947 */ /* 0x000fea000383ffff */
.L_x_127:
[----:B-1----:R1:W2:Y:S02]  /*be70*/  SYNCS.PHASECHK.TRANS64.TRYWAIT P0, [R91+URZ+0x60], R6 ;  /* 0x000060065b0075a7 */ /* 0x0022a400080011ff */
[----:B--2---:R-:W-:Y:S05]  /*be80*/  @!P0 NANOSLEEP.SYNCS 0x989680 ;  /* 0x009896800000895d */ /* 0x004fea0003900000 */
[----:B------:R-:W2:Y:S02]  /*be90*/  @!P0 SYNCS.PHASECHK.TRANS64 P0, [R91+URZ+0x60], R6 ;  /* 0x000060065b0085a7 */ /* 0x000ea400080010ff */
[----:B--2---:R-:W-:Y:S05]  /*bea0*/  @!P0 BRA `(.L_x_127) ;  /* 0xfffffffc00f08947 */ /* 0x004fea000383ffff */
[----:B------:R-:W-:Y:S05]  /*beb0*/  BRA `(.L_x_126) ;  /* 0xffffffc000107947 */ /* 0x000fea000383ffff */
.L_x_135:
[----:B-1----:R1:W2:Y:S02]  /*bec0*/  SYNCS.PHASECHK.TRANS64.TRYWAIT P0, [R92+URZ+0x60], R5 ;  /* 0x000060055c0075a7 */ /* 0x0022a400080011ff */
[----:B--2---:R-:W-:Y:S05]  /*bed0*/  @!P0 NANOSLEEP.SYNCS 0x989680 ;  /* 0x009896800000895d */ /* 0x004fea0003900000 */
[----:B------:R-:W2:Y:S02]  /*bee0*/  @!P0 SYNCS.PHASECHK.TRANS64 P0, [R92+URZ+0x60], R5 ;  /* 0x000060055c0085a7 */ /* 0x000ea400080010ff */
[----:B--2---:R-:W-:Y:S05]  /*bef0*/  @!P0 BRA `(.L_x_135) ;  /* 0xfffffffc00f08947 */ /* 0x004fea000383ffff */
[----:B------:R-:W-:Y:S05]  /*bf00*/  BRA `(.L_x_134) ;  /* 0xffffffc800607947 */ /* 0x000fea000383ffff */
.L_x_143:
[----:B-1----:R1:W2:Y:S02]  /*bf10*/  SYNCS.PHASECHK.TRANS64.TRYWAIT P0, [R92+URZ+0x60], R5 ;  /* 0x000060055c0075a7 */ /* 0x0022a400080011ff */
[----:B--2---:R-:W-:Y:S05]  /*bf20*/  @!P0 NANOSLEEP.SYNCS 0x989680 ;  /* 0x009896800000895d */ /* 0x004fea0003900000 */
[----:B------:R-:W2:Y:S02]  /*bf30*/  @!P0 SYNCS.PHASECHK.TRANS64 P0, [R92+URZ+0x60], R5 ;  /* 0x000060055c0085a7 */ /* 0x000ea400080010ff */
[----:B--2---:R-:W-:Y:S05]  /*bf40*/  @!P0 BRA `(.L_x_143) ;  /* 0xfffffffc00f08947 */ /* 0x004fea000383ffff */
[----:B------:R-:W-:Y:S05]  /*bf50*/  BRA `(.L_x_142) ;  /* 0xffffffd000c07947 */ /* 0x000fea000383ffff */
.L_x_151:
[----:B-1----:R1:W2:Y:S02]  /*bf60*/  SYNCS.PHASECHK.TRANS64.TRYWAIT P0, [R92+URZ+0x60], R5 ;  /* 0x000060055c0075a7 */ /* 0x0022a400080011ff */
[----:B--2---:R-:W-:Y:S05]  /*bf70*/  @!P0 NANOSLEEP.SYNCS 0x989680 ;  /* 0x009896800000895d */ /* 0x004fea0003900000 */
[----:B------:R-:W2:Y:S02]  /*bf80*/  @!P0 SYNCS.PHASECHK.TRANS64 P0, [R92+URZ+0x60], R5 ;  /* 0x000060055c0085a7 */ /* 0x000ea400080010ff */
[----:B--2---:R-:W-:Y:S05]  /*bf90*/  @!P0 BRA `(.L_x_151) ;  /* 0xfffffffc00f08947 */ /* 0x004fea000383ffff */
[----:B------:R-:W-:Y:S05]  /*bfa0*/  BRA `(.L_x_150) ;  /* 0xffffffdc00147947 */ /* 0x000fea000383ffff */
.L_x_159:
[----:B-1----:R1:W2:Y:S02]  /*bfb0*/  SYNCS.PHASECHK.TRANS64.TRYWAIT P0, [R92+URZ+0x60], R5 ;  /* 0x000060055c0075a7 */ /* 0x0022a400080011ff */
[----:B--2---:R-:W-:Y:S05]  /*bfc0*/  @!P0 NANOSLEEP.SYNCS 0x989680 ;  /* 0x009896800000895d */ /* 0x004fea0003900000 */
[----:B------:R-:W2:Y:S02]  /*bfd0*/  @!P0 SYNCS.PHASECHK.TRANS64 P0, [R92+URZ+0x60], R5 ;  /* 0x000060055c0085a7 */ /* 0x000ea400080010ff */
[----:B--2---:R-:W-:Y:S05]  /*bfe0*/  @!P0 BRA `(.L_x_159) ;  /* 0xfffffffc00f08947 */ /* 0x004fea000383ffff */
[----:B------:R-:W-:Y:S05]  /*bff0*/  BRA `(.L_x_158) ;  /* 0xffffffe400687947 */ /* 0x000fea000383ffff */
        .weak           $__internal_0_$__cuda_sm10x_tcgen05_guardrail_trap_col_being_dealloced_not_returned_by_alloc
        .type           $__internal_0_$__cuda_sm10x_tcgen05_guardrail_trap_col_being_dealloced_not_returned_by_alloc,@function
        .size           $__internal_0_$__cuda_sm10x_tcgen05_guardrail_trap_col_being_dealloced_not_returned_by_alloc,($__internal_1_$__cuda_sm10x_tcgen05_guardrail_trap_phase_invalid_during_alloc - $__internal_0_$__cuda_sm10x_tcgen05_guardrail_trap_col_being_dealloced_not_returned_by_alloc)
$__internal_0_$__cuda_sm10x_tcgen05_guardrail_trap_col_being_dealloced_not_returned_by_alloc:
[----:B------:R-:W-:Y:S05]  /*c000*/  BPT.TRAP 0x1 ;  /* 0x000000040000795c */ /* 0x000fea0000300000 */
[----:B------:R-:W-:-:S04]  /*c010*/  HFMA2 R3, -RZ, RZ, 0, 0 ;  /* 0x00000000ff037431 */ /* 0x000fc800000001ff */
[----:B------:R-:W-:Y:S05]  /*c020*/  RET.REL.NODEC R2 `(_ZN7cutlass13device_kernelINS_4gemm6kernel13GemmUniversalIN4cute5tupleIJiiiiEEENS1_10collective13CollectiveMmaINS1_35MainloopSm100TmaUmmaWarpSpecializedILi6ELi2ELi4ENS5_IJNS4_1CILi1EEESB_SB_EEEEENS5_IJNSA_ILi128EEESE_NSA_ILi32EEEEEENS_10tfloat32_tENS5_IJSB_llEEESH_NS5_IJlSB_lEEENS4_8TiledMMAINS4_8MMA_AtomIJNS4_17SM100_MMA_TF32_SSISH_SH_fLi128ELi128ELNS4_4UMMA5MajorE1ELSO_0ELNSN_7ScaleInE0ELSP_0EEEEEENS4_6LayoutISC_NS5_IJNSA_ILi0EEEST_ST_EEEEENS5_IJNS4_10UnderscoreESW_SW_EEEEENS4_13SM90_TMA_LOADENS4_14ComposedLayoutINS4_7SwizzleILi2ELi5ELi2EEENS4_18smem_ptr_flag_bitsILi32EEENSS_INS5_IJSF_NSA_ILi4EEEEEENS5_IJSB_SF_EEEEEEEvNS4_8identityESZ_NS10_INS11_ILi3ELi4ELi3EEES14_NSS_INS5_IJNSA_ILi8EEESF_EEENS5_IJSF_SB_EEEEEEEvS1A_EENS_8epilogue10collective18CollectiveEpilogueINS1I_23Sm100TmaWarpSpecializedILi4ELi2ELi16ELb1ELb0EEEJSG_NS5_IJNSS_ISE_SB_EENSS_INSA_ILi16EEESB_EEEEESH_SJ_SH_SJ_NS1I_6fusion15FusionCallbacksIS1M_NS1R_17LinearCombinationISH_fSH_fLNS_15FloatRoundStyleE2EEESG_S1Q_JEEENS4_5SM1004TMEM4LOAD26SM100_TMEM_LOAD_32dp32b16xESZ_NS10_INS11_ILi2ELi4ELi3EEES14_NSS_INS5_IJS1C_S1O_EEENS5_IJS1O_SB_EEEEEEENS4_39AutoVectorizingCopyWithAssumedAlignmentILi128EEENS4_14SM90_TMA_STOREES25_S27_S27_EEEvvEEEEvNT_6ParamsE) ;  /* 0xffffff3c02f47950 */ /* 0x000fea0003c3ffff */
        .weak           $__internal_1_$__cuda_sm10x_tcgen05_guardrail_trap_phase_invalid_during_alloc
        .type           $__internal_1_$__cuda_sm10x_tcgen05_guardrail_trap_phase_invalid_during_alloc,@function
        .size           $__internal_1_$__cuda_sm10x_tcgen05_guardrail_trap_phase_invalid_during_alloc,($__internal_2_$__cuda_sm10x_tcgen05_guardrail_trap_unallocated_columns_being_dealloced - $__internal_1_$__cuda_sm10x_tcgen05_guardrail_trap_phase_invalid_during_alloc)
$__internal_1_$__cuda_sm10x_tcgen05_guardrail_trap_phase_invalid_during_alloc:
[----:B------:R-:W-:Y:S05]  /*c030*/  BPT.TRAP 0x1 ;  /* 0x000000040000795c */ /* 0x000fea0000300000 */
[----:B------:R-:W-:-:S04]  /*c040*/  MOV R3, 0x0 ;  /* 0x0000000000037802 */ /* 0x000fc80000000f00 */
[----:B------:R-:W-:Y:S05]  /*c050*/  RET.REL.NODEC R2 `(_ZN7cutlass13device_kernelINS_4gemm6kernel13GemmUniversalIN4cute5tupleIJiiiiEEENS1_10collective13CollectiveMmaINS1_35MainloopSm100TmaUmmaWarpSpecializedILi6ELi2ELi4ENS5_IJNS4_1CILi1EEESB_SB_EEEEENS5_IJNSA_ILi128EEESE_NSA_ILi32EEEEEENS_10tfloat32_tENS5_IJSB_llEEESH_NS5_IJlSB_lEEENS4_8TiledMMAINS4_8MMA_AtomIJNS4_17SM100_MMA_TF32_SSISH_SH_fLi128ELi128ELNS4_4UMMA5MajorE1ELSO_0ELNSN_7ScaleInE0ELSP_0EEEEEENS4_6LayoutISC_NS5_IJNSA_ILi0EEEST_ST_EEEEENS5_IJNS4_10UnderscoreESW_SW_EEEEENS4_13SM90_TMA_LOADENS4_14ComposedLayoutINS4_7SwizzleILi2ELi5ELi2EEENS4_18smem_ptr_flag_bitsILi32EEENSS_INS5_IJSF_NSA_ILi4EEEEEENS5_IJSB_SF_EEEEEEEvNS4_8identityESZ_NS10_INS11_ILi3ELi4ELi3EEES14_NSS_INS5_IJNSA_ILi8EEESF_EEENS5_IJSF_SB_EEEEEEEvS1A_EENS_8epilogue10collective18CollectiveEpilogueINS1I_23Sm100TmaWarpSpecializedILi4ELi2ELi16ELb1ELb0EEEJSG_NS5_IJNSS_ISE_SB_EENSS_INSA_ILi16EEESB_EEEEESH_SJ_SH_SJ_NS1I_6fusion15FusionCallbacksIS1M_NS1R_17LinearCombinationISH_fSH_fLNS_15FloatRoundStyleE2EEESG_S1Q_JEEENS4_5SM1004TMEM4LOAD26SM100_TMEM_LOAD_32dp32b16xESZ_NS10_INS11_ILi2ELi4ELi3EEES14_NSS_INS5_IJS1C_S1O_EEENS5_IJS1O_SB_EEEEEEENS4_39AutoVectorizingCopyWithAssumedAlignmentILi128EEENS4_14SM90_TMA_STOREES25_S27_S27_EEEvvEEEEvNT_6ParamsE) ;  /* 0xffffff3c02e87950 */ /* 0x000fea0003c3ffff */
        .weak           $__internal_2_$__cuda_sm10x_tcgen05_guardrail_trap_unallocated_columns_being_dealloced
        .type           $__internal_2_$__cuda_sm10x_tcgen05_guardrail_trap_unallocated_columns_being_dealloced,@function
        .size           $__internal_2_$__cuda_sm10x_tcgen05_guardrail_trap_unallocated_columns_being_dealloced,(.L_x_226 - $__internal_2_$__cuda_sm10x_tcgen05_guardrail_trap_unallocated_columns_being_dealloced)
$__internal_2_$__cuda_sm10x_tcgen05_guardrail_trap_unallocated_columns_being_dealloced:
[----:B------:R-:W-:Y:S05]  /*c060*/  BPT.TRAP 0x1 ;  /* 0x000000040000795c */ /* 0x000fea0000300000 */
[----:B------:R-:W-:-:S04]  /*c070*/  HFMA2 R3, -RZ, RZ, 0, 0 ;  /* 0x00000000ff037431 */ /* 0x000fc800000001ff */
[----:B------:R-:W-:Y:S05]  /*c080*/  RET.REL.NODEC R2 `(_ZN7cutlass13device_kernelINS_4gemm6kernel13GemmUniversalIN4cute5tupleIJiiiiEEENS1_10collective13CollectiveMmaINS1_35MainloopSm100TmaUmmaWarpSpecializedILi6ELi2ELi4ENS5_IJNS4_1CILi1EEESB_SB_EEEEENS5_IJNSA_ILi128EEESE_NSA_ILi32EEEEEENS_10tfloat32_tENS5_IJSB_llEEESH_NS5_IJlSB_lEEENS4_8TiledMMAINS4_8MMA_AtomIJNS4_17SM100_MMA_TF32_SSISH_SH_fLi128ELi128ELNS4_4UMMA5MajorE1ELSO_0ELNSN_7ScaleInE0ELSP_0EEEEEENS4_6LayoutISC_NS5_IJNSA_ILi0EEEST_ST_EEEEENS5_IJNS4_10UnderscoreESW_SW_EEEEENS4_13SM90_TMA_LOADENS4_14ComposedLayoutINS4_7SwizzleILi2ELi5ELi2EEENS4_18smem_ptr_flag_bitsILi32EEENSS_INS5_IJSF_NSA_ILi4EEEEEENS5_IJSB_SF_EEEEEEEvNS4_8identityESZ_NS10_INS11_ILi3ELi4ELi3EEES14_NSS_INS5_IJNSA_ILi8EEESF_EEENS5_IJSF_SB_EEEEEEEvS1A_EENS_8epilogue10collective18CollectiveEpilogueINS1I_23Sm100TmaWarpSpecializedILi4ELi2ELi16ELb1ELb0EEEJSG_NS5_IJNSS_ISE_SB_EENSS_INSA_ILi16EEESB_EEEEESH_SJ_SH_SJ_NS1I_6fusion15FusionCallbacksIS1M_NS1R_17LinearCombinationISH_fSH_fLNS_15FloatRoundStyleE2EEESG_S1Q_JEEENS4_5SM1004TMEM4LOAD26SM100_TMEM_LOAD_32dp32b16xESZ_NS10_INS11_ILi2ELi4ELi3EEES14_NSS_INS5_IJS1C_S1O_EEENS5_IJS1O_SB_EEEEEEENS4_39AutoVectorizingCopyWithAssumedAlignmentILi128EEENS4_14SM90_TMA_STOREES25_S27_S27_EEEvvEEEEvNT_6ParamsE) ;  /* 0xffffff3c02dc7950 */ /* 0x000fea0003c3ffff */
.L_x_225:
[----:B------:R-:W-:-:S00]  /*c090*/  BRA `(.L_x_225) ;  /* 0xfffffffc00fc7947 */ /* 0x000fc0000383ffff */
[----:B------:R-:W-:-:S00]  /*c0a0*/  NOP ;  /* 0x0000000000007918 */ /* 0x000fc00000000000 */
        /* <DEDUP_REMOVED lines=13> */
.L_x_226:


//--------------------- .nv.global.init           --------------------------
	.section	.nv.global.init,"aw",@progbits
.nv.global.init:
	.type		$str$27,@object
	.size		$str$27,($str$28 - $str$27)
$str$27:
        /*0000*/ 	.byte	0x28, 0x61, 0x64, 0x64, 0x72, 0x65, 0x73, 0x73, 0x20, 0x26, 0x20, 0x6d, 0x61, 0x73, 0x6b, 0x29
        /*0010*/ 	.byte	0x20, 0x3d, 0x3d, 0x20, 0x30, 0x00
	.type		$str$28,@object
	.size		$str$28,($str$26 - $str$28)
$str$28:
        /*0016*/ 	.byte	0x2f, 0x74, 0x6d, 0x70, 0x2f, 0x63, 0x75, 0x74, 0x6c, 0x61, 0x73, 0x73, 0x5f, 0x73, 0x77, 0x65
        /*0026*/ 	.byte	0x65, 0x70, 0x5f, 0x73, 0x72, 0x63, 0x2f, 0x69, 0x6e, 0x63, 0x6c, 0x75, 0x64, 0x65, 0x2f, 0x63
        /*0036*/ 	.byte	0x75, 0x74, 0x65, 0x2f, 0x70, 0x6f, 0x69, 0x6e, 0x74, 0x65, 0x72, 0x5f, 0x66, 0x6c, 0x61, 0x67
        /*0046*/ 	.byte	0x67, 0x65, 0x64, 0x2e, 0x68, 0x70, 0x70, 0x00
	.type		$str$26,@object
	.size		$str$26,($str$25 - $str$26)
$str$26:
        /*004e*/ 	.byte	0x2f, 0x74, 0x6d, 0x70, 0x2f, 0x63, 0x75, 0x74, 0x6c, 0x61, 0x73, 0x73, 0x5f, 0x73, 0x77, 0x65
        /*005e*/ 	.byte	0x65, 0x70, 0x5f, 0x73, 0x72, 0x63, 0x2f, 0x69, 0x6e, 0x63, 0x6c, 0x75, 0x64, 0x65, 0x2f, 0x63
        /*006e*/ 	.byte	0x75, 0x74, 0x65, 0x2f, 0x61, 0x74, 0x6f, 0x6d, 0x2f, 0x63, 0x6f, 0x70, 0x79, 0x5f, 0x74, 0x72
        /*007e*/ 	.byte	0x61, 0x69, 0x74, 0x73, 0x5f, 0x73, 0x6d, 0x31, 0x30, 0x30, 0x2e, 0x68, 0x70, 0x70, 0x00
	.type		$str$25,@object
	.size		$str$25,(__unnamed_1 - $str$25)
$str$25:
        /*008d*/ 	.byte	0x28, 0x28, 0x75, 0x69, 0x6e, 0x74, 0x33, 0x32, 0x5f, 0x74, 0x28, 0x74, 0x68, 0x72, 0x65, 0x61
        /*009d*/ 	.byte	0x64, 0x49, 0x64, 0x78, 0x2e, 0x78, 0x29, 0x20, 0x2f, 0x20, 0x33, 0x32, 0x29, 0x20, 0x25, 0x20
        /*00ad*/ 	.byte	0x34, 0x29, 0x20, 0x3d, 0x3d, 0x20, 0x28, 0x28, 0x28, 0x74, 0x6d, 0x65, 0x6d, 0x5f, 0x61, 0x64
        /*00bd*/ 	.byte	0x64, 0x72, 0x20, 0x3e, 0x3e, 0x20, 0x31, 0x36, 0x29, 0x20, 0x2f, 0x20, 0x33, 0x32, 0x29, 0x20
        /*00cd*/ 	.byte	0x25, 0x20, 0x34, 0x29, 0x00
	.type		__unnamed_1,@object
	.size		__unnamed_1,(__unnamed_2 - __unnamed_1)
__unnamed_1:
        /*00d2*/ 	.byte	0x61, 0x75, 0x74, 0x6f, 0x20, 0x63, 0x75, 0x74, 0x65, 0x3a, 0x3a, 0x61, 0x73, 0x5f, 0x70, 0x6f
        /* <DEDUP_REMOVED lines=24> */
        /*0262*/ 	.byte	0x32, 0x30, 0x34, 0x38, 0x3e, 0x3e, 0x3e, 0x3e, 0x5d, 0x00
	.type		__unnamed_2,@object
	.size		__unnamed_2,(.L_2 - __unnamed_2)
__unnamed_2:
        /* <DEDUP_REMOVED lines=42> */
        /*050c*/ 	.byte	0x3e, 0x5d, 0x00
.L_2:


//--------------------- .nv.shared._ZN7cutlass13device_kernelINS_4gemm6kernel13GemmUniversalIN4cute5tupleIJiiiiEEENS1_10collective13CollectiveMmaINS1_35MainloopSm100TmaUmmaWarpSpecializedILi6ELi2ELi4ENS5_IJNS4_1CILi1EEESB_SB_EEEEENS5_IJNSA_ILi128EEESE_NSA_ILi32EEEEEENS_10tfloat32_tENS5_IJSB_llEEESH_NS5_IJlSB_lEEENS4_8TiledMMAINS4_8MMA_AtomIJNS4_17SM100_MMA_TF32_SSISH_SH_fLi128ELi128ELNS4_4UMMA5MajorE1ELSO_0ELNSN_7ScaleInE0ELSP_0EEEEEENS4_6LayoutISC_NS5_IJNSA_ILi0EEEST_ST_EEEEENS5_IJNS4_10UnderscoreESW_SW_EEEEENS4_13SM90_TMA_LOADENS4_14ComposedLayoutINS4_7SwizzleILi2ELi5ELi2EEENS4_18smem_ptr_flag_bitsILi32EEENSS_INS5_IJSF_NSA_ILi4EEEEEENS5_IJSB_SF_EEEEEEEvNS4_8identityESZ_NS10_INS11_ILi3ELi4ELi3EEES14_NSS_INS5_IJNSA_ILi8EEESF_EEENS5_IJSF_SB_EEEEEEEvS1A_EENS_8epilogue10collective18CollectiveEpilogueINS1I_23Sm100TmaWarpSpecializedILi4ELi2ELi16ELb1ELb0EEEJSG_NS5_IJNSS_ISE_SB_EENSS_INSA_ILi16EEESB_EEEEESH_SJ_SH_SJ_NS1I_6fusion15FusionCallbacksIS1M_NS1R_17LinearCombinationISH_fSH_fLNS_15FloatRoundStyleE2EEESG_S1Q_JEEENS4_5SM1004TMEM4LOAD26SM100_TMEM_LOAD_32dp32b16xESZ_NS10_INS11_ILi2ELi4ELi3EEES14_NSS_INS5_IJS1C_S1O_EEENS5_IJS1O_SB_EEEEEEENS4_39AutoVectorizingCopyWithAssumedAlignmentILi128EEENS4_14SM90_TMA_STOREES25_S27_S27_EEEvvEEEEvNT_6ParamsE --------------------------
	.section	.nv.shared._ZN7cutlass13device_kernelINS_4gemm6kernel13GemmUniversalIN4cute5tupleIJiiiiEEENS1_10collective13CollectiveMmaINS1_35MainloopSm100TmaUmmaWarpSpecializedILi6ELi2ELi4ENS5_IJNS4_1CILi1EEESB_SB_EEEEENS5_IJNSA_ILi128EEESE_NSA_ILi32EEEEEENS_10tfloat32_tENS5_IJSB_llEEESH_NS5_IJlSB_lEEENS4_8TiledMMAINS4_8MMA_AtomIJNS4_17SM100_MMA_TF32_SSISH_SH_fLi128ELi128ELNS4_4UMMA5MajorE1ELSO_0ELNSN_7ScaleInE0ELSP_0EEEEEENS4_6LayoutISC_NS5_IJNSA_ILi0EEEST_ST_EEEEENS5_IJNS4_10UnderscoreESW_SW_EEEEENS4_13SM90_TMA_LOADENS4_14ComposedLayoutINS4_7SwizzleILi2ELi5ELi2EEENS4_18smem_ptr_flag_bitsILi32EEENSS_INS5_IJSF_NSA_ILi4EEEEEENS5_IJSB_SF_EEEEEEEvNS4_8identityESZ_NS10_INS11_ILi3ELi4ELi3EEES14_NSS_INS5_IJNSA_ILi8EEESF_EEENS5_IJSF_SB_EEEEEEEvS1A_EENS_8epilogue10collective18CollectiveEpilogueINS1I_23Sm100TmaWarpSpecializedILi4ELi2ELi16ELb1ELb0EEEJSG_NS5_IJNSS_ISE_SB_EENSS_INSA_ILi16EEESB_EEEEESH_SJ_SH_SJ_NS1I_6fusion15FusionCallbacksIS1M_NS1R_17LinearCombinationISH_fSH_fLNS_15FloatRoundStyleE2EEESG_S1Q_JEEENS4_5SM1004TMEM4LOAD26SM100_TMEM_LOAD_32dp32b16xESZ_NS10_INS11_ILi2ELi4ELi3EEES14_NSS_INS5_IJS1C_S1O_EEENS5_IJS1O_SB_EEEEEEENS4_39AutoVectorizingCopyWithAssumedAlignmentILi128EEENS4_14SM90_TMA_STOREES25_S27_S27_EEEvvEEEEvNT_6ParamsE,"aw",@nobits
	.sectionflags	@""
	.align	16
	.zero		1024


//--------------------- .nv.shared.reserved.0     --------------------------
	.section	.nv.shared.reserved.0,"aw",@nobits
	.weak		__nv_reservedSMEM_offset_0_alias
	.size		__nv_reservedSMEM_offset_0_alias, 0, 64
	.other		__nv_reservedSMEM_offset_0_alias,@"STO_CUDA_RESERVED_SHARED STV_DEFAULT"
__nv_reservedSMEM_offset_0_alias:
	.zero		0
.nv.shared.reserved.0:
	.zero		64
	.weak		__nv_reservedSMEM_tcgen05_partition
	.type		__nv_reservedSMEM_tcgen05_partition,@object
	.size		__nv_reservedSMEM_tcgen05_partition,(.L_0 - __nv_reservedSMEM_tcgen05_partition)
__nv_reservedSMEM_tcgen05_partition:
	.zero		32
.L_0:


//--------------------- .nv.global                --------------------------
	.section	.nv.global,"aw",@nobits
.nv.global:
	.type		_ZN40_INTERNAL_e970e4c4_4_k_cu_d1ca7494_406364cute1_E,@object
	.size		_ZN40_INTERNAL_e970e4c4_4_k_cu_d1ca7494_406364cute1_E,(_ZN40_INTERNAL_e970e4c4_4_k_cu_d1ca7494_406364cuda3std3__45__cpo6cbeginE - _ZN40_INTERNAL_e970e4c4_4_k_cu_d1ca7494_406364cute1_E)
_ZN40_INTERNAL_e970e4c4_4_k_cu_d1ca7494_406364cute1_E:
	.zero		1
	.type		_ZN40_INTERNAL_e970e4c4_4_k_cu_d1ca7494_406364cuda3std3__45__cpo6cbeginE,@object
	.size		_ZN40_INTERNAL_e970e4c4_4_k_cu_d1ca7494_406364cuda3std3__45__cpo6cbeginE,(_ZN40_INTERNAL_e970e4c4_4_k_cu_d1ca7494_406364cuda3std3__48in_placeE - _ZN40_INTERNAL_e970e4c4_4_k_cu_d1ca7494_406364cuda3std3__45__cpo6cbeginE)
_ZN40_INTERNAL_e970e4c4_4_k_cu_d1ca7494_406364cuda3std3__45__cpo6cbeginE:
	.zero		1
	.type		_ZN40_INTERNAL_e970e4c4_4_k_cu_d1ca7494_406364cuda3std3__48in_placeE,@object
	.size		_ZN40_INTERNAL_e970e4c4_4_k_cu_d1ca7494_406364cuda3std3__48in_placeE,(_ZN40_INTERNAL_e970e4c4_4_k_cu_d1ca7494_406364cuda3std6ranges3__45__cpo9iter_moveE - _ZN40_INTERNAL_e970e4c4_4_k_cu_d1ca7494_406364cuda3std3__48in_placeE)
_ZN40_INTERNAL_e970e4c4_4_k_cu_d1ca7494_406364cuda3std3__48in_placeE:
	.zero		1
	.type		_ZN40_INTERNAL_e970e4c4_4_k_cu_d1ca7494_406364cuda3std6ranges3__45__cpo9iter_moveE,@object
	.size		_ZN40_INTERNAL_e970e4c4_4_k_cu_d1ca7494_406364cuda3std6ranges3__45__cpo9iter_moveE,(_ZN40_INTERNAL_e970e4c4_4_k_cu_d1ca7494_406364cuda3std3__45__cpo5beginE - _ZN40_INTERNAL_e970e4c4_4_k_cu_d1ca7494_406364cuda3std6ranges3__45__cpo9iter_moveE)
_ZN40_INTERNAL_e970e4c4_4_k_cu_d1ca7494_406364cuda3std6ranges3__45__cpo9iter_moveE:
	.zero		1
	.type		_ZN40_INTERNAL_e970e4c4_4_k_cu_d1ca7494_406364cuda3std3__45__cpo5beginE,@object
	.size		_ZN40_INTERNAL_e970e4c4_4_k_cu_d1ca7494_406364cuda3std3__45__cpo5beginE,(_ZN40_INTERNAL_e970e4c4_4_k_cu_d1ca7494_406364cuda3std3__442_GLOBAL__N__e970e4c4_4_k_cu_d1ca7494_406366ignoreE - _ZN40_INTERNAL_e970e4c4_4_k_cu_d1ca7494_406364cuda3std3__45__cpo5beginE)
_ZN40_INTERNAL_e970e4c4_4_k_cu_d1ca7494_406364cuda3std3__45__cpo5beginE:
	.zero		1
	.type		_ZN40_INTERNAL_e970e4c4_4_k_cu_d1ca7494_406364cuda3std3__442_GLOBAL__N__e970e4c4_4_k_cu_d1ca7494_406366ignoreE,@object
	.size		_ZN40_INTERNAL_e970e4c4_4_k_cu_d1ca7494_406364cuda3std3__442_GLOBAL__N__e970e4c4_4_k_cu_d1ca7494_406366ignoreE,(_ZN40_INTERNAL_e970e4c4_4_k_cu_d1ca7494_406364cute7productE - _ZN40_INTERNAL_e970e4c4_4_k_cu_d1ca7494_406364cuda3std3__442_GLOBAL__N__e970e4c4_4_k_cu_d1ca7494_406366ignoreE)
_ZN40_INTERNAL_e970e4c4_4_k_cu_d1ca7494_406364cuda3std3__442_GLOBAL__N__e970e4c4_4_k_cu_d1ca7494_406366ignoreE:
	.zero		1
	.type		_ZN40_INTERNAL_e970e4c4_4_k_cu_d1ca7494_406364cute7productE,@object
	.size		_ZN40_INTERNAL_e970e4c4_4_k_cu_d1ca7494_406364cute7productE,(_ZN40_INTERNAL_e970e4c4_4_k_cu_d1ca7494_406364cuda3std3__45__cpo3endE - _ZN40_INTERNAL_e970e4c4_4_k_cu_d1ca7494_406364cute7productE)
_ZN40_INTERNAL_e970e4c4_4_k_cu_d1ca7494_406364cute7productE:
	.zero		1
	.type		_ZN40_INTERNAL_e970e4c4_4_k_cu_d1ca7494_406364cuda3std3__45__cpo3endE,@object
	.size		_ZN40_INTERNAL_e970e4c4_4_k_cu_d1ca7494_406364cuda3std3__45__cpo3endE,(_ZN40_INTERNAL_e970e4c4_4_k_cu_d1ca7494_406364cuda3std3__419piecewise_constructE - _ZN40_INTERNAL_e970e4c4_4_k_cu_d1ca7494_406364cuda3std3__45__cpo3endE)
_ZN40_INTERNAL_e970e4c4_4_k_cu_d1ca7494_406364cuda3std3__45__cpo3endE:
	.zero		1
	.type		_ZN40_INTERNAL_e970e4c4_4_k_cu_d1ca7494_406364cuda3std3__419piecewise_constructE,@object
	.size		_ZN40_INTERNAL_e970e4c4_4_k_cu_d1ca7494_406364cuda3std3__419piecewise_constructE,(_ZN40_INTERNAL_e970e4c4_4_k_cu_d1ca7494_406364cuda3std3__45__cpo4cendE - _ZN40_INTERNAL_e970e4c4_4_k_cu_d1ca7494_406364cuda3std3__419piecewise_constructE)
_ZN40_INTERNAL_e970e4c4_4_k_cu_d1ca7494_406364cuda3std3__419piecewise_constructE:
	.zero		1
	.type		_ZN40_INTERNAL_e970e4c4_4_k_cu_d1ca7494_406364cuda3std3__45__cpo4cendE,@object
	.size		_ZN40_INTERNAL_e970e4c4_4_k_cu_d1ca7494_406364cuda3std3__45__cpo4cendE,(_ZN40_INTERNAL_e970e4c4_4_k_cu_d1ca7494_406364cuda3std6ranges3__45__cpo4swapE - _ZN40_INTERNAL_e970e4c4_4_k_cu_d1ca7494_406364cuda3std3__45__cpo4cendE)
_ZN40_INTERNAL_e970e4c4_4_k_cu_d1ca7494_406364cuda3std3__45__cpo4cendE:
	.zero		1
	.type		_ZN40_INTERNAL_e970e4c4_4_k_cu_d1ca7494_406364cuda3std6ranges3__45__cpo4swapE,@object
	.size		_ZN40_INTERNAL_e970e4c4_4_k_cu_d1ca7494_406364cuda3std6ranges3__45__cpo4swapE,(.L_10 - _ZN40_INTERNAL_e970e4c4_4_k_cu_d1ca7494_406364cuda3std6ranges3__45__cpo4swapE)
_ZN40_INTERNAL_e970e4c4_4_k_cu_d1ca7494_406364cuda3std6ranges3__45__cpo4swapE:
	.zero		1
.L_10:


//--------------------- .nv.constant0._ZN7cutlass13device_kernelINS_4gemm6kernel13GemmUniversalIN4cute5tupleIJiiiiEEENS1_10collective13CollectiveMmaINS1_35MainloopSm100TmaUmmaWarpSpecializedILi6ELi2ELi4ENS5_IJNS4_1CILi1EEESB_SB_EEEEENS5_IJNSA_ILi128EEESE_NSA_ILi32EEEEEENS_10tfloat32_tENS5_IJSB_llEEESH_NS5_IJlSB_lEEENS4_8TiledMMAINS4_8MMA_AtomIJNS4_17SM100_MMA_TF32_SSISH_SH_fLi128ELi128ELNS4_4UMMA5MajorE1ELSO_0ELNSN_7ScaleInE0ELSP_0EEEEEENS4_6LayoutISC_NS5_IJNSA_ILi0EEEST_ST_EEEEENS5_IJNS4_10UnderscoreESW_SW_EEEEENS4_13SM90_TMA_LOADENS4_14ComposedLayoutINS4_7SwizzleILi2ELi5ELi2EEENS4_18smem_ptr_flag_bitsILi32EEENSS_INS5_IJSF_NSA_ILi4EEEEEENS5_IJSB_SF_EEEEEEEvNS4_8identityESZ_NS10_INS11_ILi3ELi4ELi3EEES14_NSS_INS5_IJNSA_ILi8EEESF_EEENS5_IJSF_SB_EEEEEEEvS1A_EENS_8epilogue10collective18CollectiveEpilogueINS1I_23Sm100TmaWarpSpecializedILi4ELi2ELi16ELb1ELb0EEEJSG_NS5_IJNSS_ISE_SB_EENSS_INSA_ILi16EEESB_EEEEESH_SJ_SH_SJ_NS1I_6fusion15FusionCallbacksIS1M_NS1R_17LinearCombinationISH_fSH_fLNS_15FloatRoundStyleE2EEESG_S1Q_JEEENS4_5SM1004TMEM4LOAD26SM100_TMEM_LOAD_32dp32b16xESZ_NS10_INS11_ILi2ELi4ELi3EEES14_NSS_INS5_IJS1C_S1O_EEENS5_IJS1O_SB_EEEEEEENS4_39AutoVectorizingCopyWithAssumedAlignmentILi128EEENS4_14SM90_TMA_STOREES25_S27_S27_EEEvvEEEEvNT_6ParamsE --------------------------
	.section	.nv.constant0._ZN7cutlass13device_kernelINS_4gemm6kernel13GemmUniversalIN4cute5tupleIJiiiiEEENS1_10collective13CollectiveMmaINS1_35MainloopSm100TmaUmmaWarpSpecializedILi6ELi2ELi4ENS5_IJNS4_1CILi1EEESB_SB_EEEEENS5_IJNSA_ILi128EEESE_NSA_ILi32EEEEEENS_10tfloat32_tENS5_IJSB_llEEESH_NS5_IJlSB_lEEENS4_8TiledMMAINS4_8MMA_AtomIJNS4_17SM100_MMA_TF32_SSISH_SH_fLi128ELi128ELNS4_4UMMA5MajorE1ELSO_0ELNSN_7ScaleInE0ELSP_0EEEEEENS4_6LayoutISC_NS5_IJNSA_ILi0EEEST_ST_EEEEENS5_IJNS4_10UnderscoreESW_SW_EEEEENS4_13SM90_TMA_LOADENS4_14ComposedLayoutINS4_7SwizzleILi2ELi5ELi2EEENS4_18smem_ptr_flag_bitsILi32EEENSS_INS5_IJSF_NSA_ILi4EEEEEENS5_IJSB_SF_EEEEEEEvNS4_8identityESZ_NS10_INS11_ILi3ELi4ELi3EEES14_NSS_INS5_IJNSA_ILi8EEESF_EEENS5_IJSF_SB_EEEEEEEvS1A_EENS_8epilogue10collective18CollectiveEpilogueINS1I_23Sm100TmaWarpSpecializedILi4ELi2ELi16ELb1ELb0EEEJSG_NS5_IJNSS_ISE_SB_EENSS_INSA_ILi16EEESB_EEEEESH_SJ_SH_SJ_NS1I_6fusion15FusionCallbacksIS1M_NS1R_17LinearCombinationISH_fSH_fLNS_15FloatRoundStyleE2EEESG_S1Q_JEEENS4_5SM1004TMEM4LOAD26SM100_TMEM_LOAD_32dp32b16xESZ_NS10_INS11_ILi2ELi4ELi3EEES14_NSS_INS5_IJS1C_S1O_EEENS5_IJS1O_SB_EEEEEEENS4_39AutoVectorizingCopyWithAssumedAlignmentILi128EEENS4_14SM90_TMA_STOREES25_S27_S27_EEEvvEEEEvNT_6ParamsE,"a",@progbits
	.sectionflags	@""
	.align	4
.nv.constant0._ZN7cutlass13device_kernelINS_4gemm6kernel13GemmUniversalIN4cute5tupleIJiiiiEEENS1_10collective13CollectiveMmaINS1_35MainloopSm100TmaUmmaWarpSpecializedILi6ELi2ELi4ENS5_IJNS4_1CILi1EEESB_SB_EEEEENS5_IJNSA_ILi128EEESE_NSA_ILi32EEEEEENS_10tfloat32_tENS5_IJSB_llEEESH_NS5_IJlSB_lEEENS4_8TiledMMAINS4_8MMA_AtomIJNS4_17SM100_MMA_TF32_SSISH_SH_fLi128ELi128ELNS4_4UMMA5MajorE1ELSO_0ELNSN_7ScaleInE0ELSP_0EEEEEENS4_6LayoutISC_NS5_IJNSA_ILi0EEEST_ST_EEEEENS5_IJNS4_10UnderscoreESW_SW_EEEEENS4_13SM90_TMA_LOADENS4_14ComposedLayoutINS4_7SwizzleILi2ELi5ELi2EEENS4_18smem_ptr_flag_bitsILi32EEENSS_INS5_IJSF_NSA_ILi4EEEEEENS5_IJSB_SF_EEEEEEEvNS4_8identityESZ_NS10_INS11_ILi3ELi4ELi3EEES14_NSS_INS5_IJNSA_ILi8EEESF_EEENS5_IJSF_SB_EEEEEEEvS1A_EENS_8epilogue10collective18CollectiveEpilogueINS1I_23Sm100TmaWarpSpecializedILi4ELi2ELi16ELb1ELb0EEEJSG_NS5_IJNSS_ISE_SB_EENSS_INSA_ILi16EEESB_EEEEESH_SJ_SH_SJ_NS1I_6fusion15FusionCallbacksIS1M_NS1R_17LinearCombinationISH_fSH_fLNS_15FloatRoundStyleE2EEESG_S1Q_JEEENS4_5SM1004TMEM4LOAD26SM100_TMEM_LOAD_32dp32b16xESZ_NS10_INS11_ILi2ELi4ELi3EEES14_NSS_INS5_IJS1C_S1O_EEENS5_IJS1O_SB_EEEEEEENS4_39AutoVectorizingCopyWithAssumedAlignmentILi128EEENS4_14SM90_TMA_STOREES25_S27_S27_EEEvvEEEEvNT_6ParamsE:
	.zero		2944


//--------------------- SYMBOLS --------------------------

	.type		.nv.reservedSmem.offset0,@object
	.size		.nv.reservedSmem.offset0,0x4
	.type		.nv.reservedSmem.cap,@object
	.size		.nv.reservedSmem.cap,0x4
	.type		__assertfail,@function
